// auto-generated by cutlass_sweep.gemm — config: {"arch": "sm_100", "cluster_m": 1, "cluster_n": 1, "dtype": "int8", "stages": 5, "tile_k": 32, "tile_m": 128, "tile_n": 64}
#include "cutlass/cutlass.h"
#include "cutlass/gemm/collective/collective_builder.hpp"
#include "cutlass/gemm/device/gemm_universal_adapter.h"
#include "cutlass/gemm/kernel/gemm_universal.hpp"
#include "cutlass/epilogue/collective/collective_builder.hpp"

using ElemA = int8_t;
using ElemB = int8_t;
using ElemCD = int8_t;
using Acc  = int32_t;
using TileShape    = cute::Shape<cute::_128, cute::_64, cute::_32>;
using ClusterShape = cute::Shape<cute::_1, cute::_1, cute::_1>;

using CollectiveEpilogue = typename cutlass::epilogue::collective::CollectiveBuilder<
    cutlass::arch::Sm100, cutlass::arch::OpClassTensorOp,
    TileShape, ClusterShape,
    cutlass::epilogue::collective::EpilogueTileAuto,
    Acc, Acc,
    ElemCD, cutlass::layout::RowMajor, 128 / cutlass::sizeof_bits<ElemCD>::value,
    ElemCD, cutlass::layout::RowMajor, 128 / cutlass::sizeof_bits<ElemCD>::value,
    cutlass::epilogue::collective::EpilogueScheduleAuto
  >::CollectiveOp;

using CollectiveMainloop = typename cutlass::gemm::collective::CollectiveBuilder<
    cutlass::arch::Sm100, cutlass::arch::OpClassTensorOp,
    ElemA, cutlass::layout::RowMajor, 128 / cutlass::sizeof_bits<ElemA>::value,
    ElemB, cutlass::layout::ColumnMajor, 128 / cutlass::sizeof_bits<ElemB>::value,
    Acc,
    TileShape, ClusterShape,
    cutlass::gemm::collective::StageCount<5>,
    cutlass::gemm::collective::KernelScheduleAuto
  >::CollectiveOp;

using GemmKernel = cutlass::gemm::kernel::GemmUniversal<
    cute::Shape<int,int,int,int>,
    CollectiveMainloop,
    CollectiveEpilogue
>;
using Gemm = cutlass::gemm::device::GemmUniversalAdapter<GemmKernel>;

// Force the device kernel symbol into the cubin without needing a host main.
auto* _anchor = &cutlass::device_kernel<GemmKernel>;


// ===== COMPILED SASS (sm_100a) =====

	.target	sm_100a

	.elftype	@"ET_EXEC"


//--------------------- .note.nv.tkinfo           --------------------------
	.section	.note.nv.tkinfo,"",@"SHT_NOTE"
	.sectionflags	@"SHF_NOTE_NV_TKINFO"
	.tkinfo
        /*0018*/ 	.word	0x00000002
        /*0030*/ 	.string	""
        /*0030*/ 	.string	"ptxas"
        /*0030*/ 	.string	"Cuda compilation tools, release 13.0, V13.0.88"
        /*0030*/ 	.string	"Build cuda_13.0.r13.0/compiler.36424714_0"
        /*0030*/ 	.string	"-arch sm_100a -m 64 "



//--------------------- .note.nv.cuinfo           --------------------------
	.section	.note.nv.cuinfo,"",@"SHT_NOTE"
	.sectionflags	@"SHF_NOTE_NV_CUINFO"
        /*0018*/ 	.short	0x0002
        /*001a*/ 	.short	0x0064
        /*001c*/ 	.short	0x0082
	.zero		2


//--------------------- .nv.info                  --------------------------
	.section	.nv.info,"",@"SHT_CUDA_INFO"
	.align	4


	//----- nvinfo : EIATTR_REGCOUNT
	.align		4
        /*0000*/ 	.byte	0x04, 0x2f
        /*0002*/ 	.short	(.L_19 - .L_18)
	.align		4
.L_18:
        /*0004*/ 	.word	index@(_ZN7cutlass13device_kernelINS_4gemm6kernel13GemmUniversalIN4cute5tupleIJiiiiEEENS1_10collective13CollectiveMmaINS1_35MainloopSm100TmaUmmaWarpSpecializedILi5ELi2ELi4ENS5_IJNS4_1CILi1EEESB_SB_EEEEENS5_IJNSA_ILi128EEENSA_ILi64EEENSA_ILi32EEEEEEaNS5_IJlSB_lEEEaSI_NS4_8TiledMMAINS4_8MMA_AtomIJNS4_15SM100_MMA_S8_SSIaaiLi128ELi64ELNS4_4UMMA5MajorE0ELSN_0ELNSM_8SaturateE0EEEEEENS4_6LayoutISC_NS5_IJNSA_ILi0EEESS_SS_EEEEENS5_IJNS4_10UnderscoreESV_SV_EEEEENS4_13SM90_TMA_LOADENS4_14ComposedLayoutINS4_7SwizzleILi1ELi4ELi3EEENS4_18smem_ptr_flag_bitsILi8EEENSR_INS5_IJNSA_ILi8EEESG_EEENS5_IJSG_SB_EEEEEEEvNS4_8identityESY_S18_vS19_EENS_8epilogue10collective18CollectiveEpilogueINS1B_23Sm100TmaWarpSpecializedILi1ELi1ELi64ELb0ELb0EEEJSH_NS5_IJNSR_ISE_SB_EENSR_ISF_SB_EEEEEaSI_aSI_NS1B_6fusion15FusionCallbacksIS1F_NS1J_17LinearCombinationIaiaiLNS_15FloatRoundStyleE2EEESH_S1I_JEEENS4_5SM1004TMEM4LOAD26SM100_TMEM_LOAD_32dp32b64xESY_NSZ_INS10_ILi2ELi4ELi3EEES13_NSR_INS5_IJS14_SF_EEENS5_IJSF_SB_EEEEEEENS4_39AutoVectorizingCopyWithAssumedAlignmentILi128EEENS4_14SM90_TMA_STOREES1X_S1Z_S1Z_EEEvvEEEEvNT_6ParamsE)
        /*0008*/ 	.word	0x000000c6


	//----- nvinfo : EIATTR_FRAME_SIZE
	.align		4
.L_19:
        /*000c*/ 	.byte	0x04, 0x11
        /*000e*/ 	.short	(.L_21 - .L_20)
	.align		4
.L_20:
        /*0010*/ 	.word	index@($__internal_2_$__cuda_sm10x_tcgen05_guardrail_trap_unallocated_columns_being_dealloced)
        /*0014*/ 	.word	0x00000000


	//----- nvinfo : EIATTR_FRAME_SIZE
	.align		4
.L_21:
        /*0018*/ 	.byte	0x04, 0x11
        /*001a*/ 	.short	(.L_23 - .L_22)
	.align		4
.L_22:
        /*001c*/ 	.word	index@($__internal_1_$__cuda_sm10x_tcgen05_guardrail_trap_phase_invalid_during_alloc)
        /*0020*/ 	.word	0x00000000


	//----- nvinfo : EIATTR_FRAME_SIZE
	.align		4
.L_23:
        /*0024*/ 	.byte	0x04, 0x11
        /*0026*/ 	.short	(.L_25 - .L_24)
	.align		4
.L_24:
        /*0028*/ 	.word	index@($__internal_0_$__cuda_sm10x_tcgen05_guardrail_trap_col_being_dealloced_not_returned_by_alloc)
        /*002c*/ 	.word	0x00000000


	//----- nvinfo : EIATTR_FRAME_SIZE
	.align		4
.L_25:
        /*0030*/ 	.byte	0x04, 0x11
        /*0032*/ 	.short	(.L_27 - .L_26)
	.align		4
.L_26:
        /*0034*/ 	.word	index@(_ZN7cutlass13device_kernelINS_4gemm6kernel13GemmUniversalIN4cute5tupleIJiiiiEEENS1_10collective13CollectiveMmaINS1_35MainloopSm100TmaUmmaWarpSpecializedILi5ELi2ELi4ENS5_IJNS4_1CILi1EEESB_SB_EEEEENS5_IJNSA_ILi128EEENSA_ILi64EEENSA_ILi32EEEEEEaNS5_IJlSB_lEEEaSI_NS4_8TiledMMAINS4_8MMA_AtomIJNS4_15SM100_MMA_S8_SSIaaiLi128ELi64ELNS4_4UMMA5MajorE0ELSN_0ELNSM_8SaturateE0EEEEEENS4_6LayoutISC_NS5_IJNSA_ILi0EEESS_SS_EEEEENS5_IJNS4_10UnderscoreESV_SV_EEEEENS4_13SM90_TMA_LOADENS4_14ComposedLayoutINS4_7SwizzleILi1ELi4ELi3EEENS4_18smem_ptr_flag_bitsILi8EEENSR_INS5_IJNSA_ILi8EEESG_EEENS5_IJSG_SB_EEEEEEEvNS4_8identityESY_S18_vS19_EENS_8epilogue10collective18CollectiveEpilogueINS1B_23Sm100TmaWarpSpecializedILi1ELi1ELi64ELb0ELb0EEEJSH_NS5_IJNSR_ISE_SB_EENSR_ISF_SB_EEEEEaSI_aSI_NS1B_6fusion15FusionCallbacksIS1F_NS1J_17LinearCombinationIaiaiLNS_15FloatRoundStyleE2EEESH_S1I_JEEENS4_5SM1004TMEM4LOAD26SM100_TMEM_LOAD_32dp32b64xESY_NSZ_INS10_ILi2ELi4ELi3EEES13_NSR_INS5_IJS14_SF_EEENS5_IJSF_SB_EEEEEEENS4_39AutoVectorizingCopyWithAssumedAlignmentILi128EEENS4_14SM90_TMA_STOREES1X_S1Z_S1Z_EEEvvEEEEvNT_6ParamsE)
        /*0038*/ 	.word	0x00000000


	//----- nvinfo : EIATTR_MIN_STACK_SIZE
	.align		4
.L_27:
        /*003c*/ 	.byte	0x04, 0x12
        /*003e*/ 	.short	(.L_29 - .L_28)
	.align		4
.L_28:
        /*0040*/ 	.word	index@(_ZN7cutlass13device_kernelINS_4gemm6kernel13GemmUniversalIN4cute5tupleIJiiiiEEENS1_10collective13CollectiveMmaINS1_35MainloopSm100TmaUmmaWarpSpecializedILi5ELi2ELi4ENS5_IJNS4_1CILi1EEESB_SB_EEEEENS5_IJNSA_ILi128EEENSA_ILi64EEENSA_ILi32EEEEEEaNS5_IJlSB_lEEEaSI_NS4_8TiledMMAINS4_8MMA_AtomIJNS4_15SM100_MMA_S8_SSIaaiLi128ELi64ELNS4_4UMMA5MajorE0ELSN_0ELNSM_8SaturateE0EEEEEENS4_6LayoutISC_NS5_IJNSA_ILi0EEESS_SS_EEEEENS5_IJNS4_10UnderscoreESV_SV_EEEEENS4_13SM90_TMA_LOADENS4_14ComposedLayoutINS4_7SwizzleILi1ELi4ELi3EEENS4_18smem_ptr_flag_bitsILi8EEENSR_INS5_IJNSA_ILi8EEESG_EEENS5_IJSG_SB_EEEEEEEvNS4_8identityESY_S18_vS19_EENS_8epilogue10collective18CollectiveEpilogueINS1B_23Sm100TmaWarpSpecializedILi1ELi1ELi64ELb0ELb0EEEJSH_NS5_IJNSR_ISE_SB_EENSR_ISF_SB_EEEEEaSI_aSI_NS1B_6fusion15FusionCallbacksIS1F_NS1J_17LinearCombinationIaiaiLNS_15FloatRoundStyleE2EEESH_S1I_JEEENS4_5SM1004TMEM4LOAD26SM100_TMEM_LOAD_32dp32b64xESY_NSZ_INS10_ILi2ELi4ELi3EEES13_NSR_INS5_IJS14_SF_EEENS5_IJSF_SB_EEEEEEENS4_39AutoVectorizingCopyWithAssumedAlignmentILi128EEENS4_14SM90_TMA_STOREES1X_S1Z_S1Z_EEEvvEEEEvNT_6ParamsE)
        /*0044*/ 	.word	0x00000000
.L_29:


//--------------------- .nv.compat                --------------------------
	.section	.nv.compat,"",@"SHT_CUDA_COMPAT_INFO"
	.align	4
        /*0000*/ 	.byte	0x02, 0x09, 0x01, 0x00, 0x02, 0x02, 0x03, 0x00, 0x02, 0x05, 0x06, 0x00, 0x03, 0x07, 0x01, 0x01
        /*0010*/ 	.byte	0x02, 0x03, 0x01, 0x00, 0x02, 0x06, 0x01, 0x00, 0x04, 0x0b, 0x08, 0x00, 0x01, 0x00, 0x00, 0x00
        /*0020*/ 	.byte	0x00, 0x00, 0x00, 0x00


//--------------------- .nv.info._ZN7cutlass13device_kernelINS_4gemm6kernel13GemmUniversalIN4cute5tupleIJiiiiEEENS1_10collective13CollectiveMmaINS1_35MainloopSm100TmaUmmaWarpSpecializedILi5ELi2ELi4ENS5_IJNS4_1CILi1EEESB_SB_EEEEENS5_IJNSA_ILi128EEENSA_ILi64EEENSA_ILi32EEEEEEaNS5_IJlSB_lEEEaSI_NS4_8TiledMMAINS4_8MMA_AtomIJNS4_15SM100_MMA_S8_SSIaaiLi128ELi64ELNS4_4UMMA5MajorE0ELSN_0ELNSM_8SaturateE0EEEEEENS4_6LayoutISC_NS5_IJNSA_ILi0EEESS_SS_EEEEENS5_IJNS4_10UnderscoreESV_SV_EEEEENS4_13SM90_TMA_LOADENS4_14ComposedLayoutINS4_7SwizzleILi1ELi4ELi3EEENS4_18smem_ptr_flag_bitsILi8EEENSR_INS5_IJNSA_ILi8EEESG_EEENS5_IJSG_SB_EEEEEEEvNS4_8identityESY_S18_vS19_EENS_8epilogue10collective18CollectiveEpilogueINS1B_23Sm100TmaWarpSpecializedILi1ELi1ELi64ELb0ELb0EEEJSH_NS5_IJNSR_ISE_SB_EENSR_ISF_SB_EEEEEaSI_aSI_NS1B_6fusion15FusionCallbacksIS1F_NS1J_17LinearCombinationIaiaiLNS_15FloatRoundStyleE2EEESH_S1I_JEEENS4_5SM1004TMEM4LOAD26SM100_TMEM_LOAD_32dp32b64xESY_NSZ_INS10_ILi2ELi4ELi3EEES13_NSR_INS5_IJS14_SF_EEENS5_IJSF_SB_EEEEEEENS4_39AutoVectorizingCopyWithAssumedAlignmentILi128EEENS4_14SM90_TMA_STOREES1X_S1Z_S1Z_EEEvvEEEEvNT_6ParamsE --------------------------
	.section	.nv.info._ZN7cutlass13device_kernelINS_4gemm6kernel13GemmUniversalIN4cute5tupleIJiiiiEEENS1_10collective13CollectiveMmaINS1_35MainloopSm100TmaUmmaWarpSpecializedILi5ELi2ELi4ENS5_IJNS4_1CILi1EEESB_SB_EEEEENS5_IJNSA_ILi128EEENSA_ILi64EEENSA_ILi32EEEEEEaNS5_IJlSB_lEEEaSI_NS4_8TiledMMAINS4_8MMA_AtomIJNS4_15SM100_MMA_S8_SSIaaiLi128ELi64ELNS4_4UMMA5MajorE0ELSN_0ELNSM_8SaturateE0EEEEEENS4_6LayoutISC_NS5_IJNSA_ILi0EEESS_SS_EEEEENS5_IJNS4_10UnderscoreESV_SV_EEEEENS4_13SM90_TMA_LOADENS4_14ComposedLayoutINS4_7SwizzleILi1ELi4ELi3EEENS4_18smem_ptr_flag_bitsILi8EEENSR_INS5_IJNSA_ILi8EEESG_EEENS5_IJSG_SB_EEEEEEEvNS4_8identityESY_S18_vS19_EENS_8epilogue10collective18CollectiveEpilogueINS1B_23Sm100TmaWarpSpecializedILi1ELi1ELi64ELb0ELb0EEEJSH_NS5_IJNSR_ISE_SB_EENSR_ISF_SB_EEEEEaSI_aSI_NS1B_6fusion15FusionCallbacksIS1F_NS1J_17LinearCombinationIaiaiLNS_15FloatRoundStyleE2EEESH_S1I_JEEENS4_5SM1004TMEM4LOAD26SM100_TMEM_LOAD_32dp32b64xESY_NSZ_INS10_ILi2ELi4ELi3EEES13_NSR_INS5_IJS14_SF_EEENS5_IJSF_SB_EEEEEEENS4_39AutoVectorizingCopyWithAssumedAlignmentILi128EEENS4_14SM90_TMA_STOREES1X_S1Z_S1Z_EEEvvEEEEvNT_6ParamsE,"",@"SHT_CUDA_INFO"
	.sectionflags	@""
	.align	4


	//----- nvinfo : EIATTR_CUDA_API_VERSION
	.align		4
        /*0000*/ 	.byte	0x04, 0x37
        /*0002*/ 	.short	(.L_31 - .L_30)
.L_30:
        /*0004*/ 	.word	0x00000082


	//----- nvinfo : EIATTR_KPARAM_INFO
	.align		4
.L_31:
        /*0008*/ 	.byte	0x04, 0x17
        /*000a*/ 	.short	(.L_33 - .L_32)
.L_32:
        /*000c*/ 	.word	0x00000000
        /*0010*/ 	.short	0x0000
        /*0012*/ 	.short	0x0000
        /*0014*/ 	.byte	0x00, 0xf0, 0x01, 0x20


	//----- nvinfo : EIATTR_AT_ENTRY_FRAGMENTS
	.align		4
.L_33:
        /*0018*/ 	.byte	0x04, 0x4f
        /*001a*/ 	.short	(.L_35 - .L_34)


	//   ....[0]....
.L_34:
        /*001c*/ 	.word	0x00000006


	//----- nvinfo : EIATTR_RESERVED_SMEM_USED
	.align		4
.L_35:
        /*0020*/ 	.byte	0x01, 0x41
	.zero		2


	//----- nvinfo : EIATTR_SPARSE_MMA_MASK
	.align		4
        /*0024*/ 	.byte	0x03, 0x50
        /*0026*/ 	.short	0x0000


	//----- nvinfo : EIATTR_TCGEN05_1CTA_USED
	.align		4
        /*0028*/ 	.byte	0x01, 0x51
	.zero		2


	//----- nvinfo : EIATTR_MAXREG_COUNT
	.align		4
        /*002c*/ 	.byte	0x03, 0x1b
        /*002e*/ 	.short	0x00ff


	//----- nvinfo : EIATTR_NUM_BARRIERS
	.align		4
        /*0030*/ 	.byte	0x02, 0x4c
        /*0032*/ 	.byte	0x07
	.zero		1


	//----- nvinfo : EIATTR_EXTERNS
	.align		4
        /*0034*/ 	.byte	0x04, 0x0f
        /*0036*/ 	.short	(.L_37 - .L_36)


	//   ....[0]....
	.align		4
.L_36:
        /*0038*/ 	.word	index@(__assertfail)


	//----- nvinfo : EIATTR_MERCURY_ISA_VERSION
	.align		4
.L_37:
        /*003c*/ 	.byte	0x03, 0x5f
        /*003e*/ 	.short	0x0101


	//----- nvinfo : EIATTR_INT_WARP_WIDE_INSTR_OFFSETS
	.align		4
        /*0040*/ 	.byte	0x04, 0x31
        /*0042*/ 	.short	(.L_39 - .L_38)


	//   ....[0]....
.L_38:
        /*0044*/ 	.word	0x00001db0


	//   ....[1]....
        /*0048*/ 	.word	0x00003740


	//   ....[2]....
        /*004c*/ 	.word	0x00003760


	//   ....[3]....
        /*0050*/ 	.word	0x00003790


	//   ....[4]....
        /*0054*/ 	.word	0x000041a0


	//   ....[5]....
        /*0058*/ 	.word	0x00004290


	//----- nvinfo : EIATTR_COOP_GROUP_MASK_REGIDS
	.align		4
.L_39:
        /*005c*/ 	.byte	0x04, 0x29
        /*005e*/ 	.short	(.L_41 - .L_40)


	//   ....[0]....
.L_40:
        /*0060*/ 	.word	0xffffffff


	//   ....[1]....
        /*0064*/ 	.word	0xffffffff


	//   ....[2]....
        /*0068*/ 	.word	0xffffffff


	//   ....[3]....
        /*006c*/ 	.word	0xffffffff


	//   ....[4]....
        /*0070*/ 	.word	0xffffffff


	//   ....[5]....
        /*0074*/ 	.word	0xffffffff


	//   ....[6]....
        /*0078*/ 	.word	0xffffffff


	//   ....[7]....
        /*007c*/ 	.word	0xffffffff


	//   ....[8]....
        /*0080*/ 	.word	0xffffffff


	//   ....[9]....
        /*0084*/ 	.word	0xffffffff


	//   ....[10]....
        /*0088*/ 	.word	0xffffffff


	//   ....[11]....
        /*008c*/ 	.word	0xffffffff


	//   ....[12]....
        /*0090*/ 	.word	0xffffffff


	//----- nvinfo : EIATTR_COOP_GROUP_INSTR_OFFSETS
	.align		4
.L_41:
        /*0094*/ 	.byte	0x04, 0x28
        /*0096*/ 	.short	(.L_43 - .L_42)


	//   ....[0]....
.L_42:
        /*0098*/ 	.word	0x00000090


	//   ....[1]....
        /*009c*/ 	.word	0x000004d0


	//   ....[2]....
        /*00a0*/ 	.word	0x00000660


	//   ....[3]....
        /*00a4*/ 	.word	0x000007a0


	//   ....[4]....
        /*00a8*/ 	.word	0x000008a0


	//   ....[5]....
        /*00ac*/ 	.word	0x00000a10


	//   ....[6]....
        /*00b0*/ 	.word	0x00000bb0


	//   ....[7]....
        /*00b4*/ 	.word	0x00001c90


	//   ....[8]....
        /*00b8*/ 	.word	0x00002b00


	//   ....[9]....
        /*00bc*/ 	.word	0x00002d10


	//   ....[10]....
        /*00c0*/ 	.word	0x00002d40


	//   ....[11]....
        /*00c4*/ 	.word	0x00003620


	//   ....[12]....
        /*00c8*/ 	.word	0x00003850


	//----- nvinfo : EIATTR_VRC_CTA_INIT_COUNT
	.align		4
.L_43:
        /*00cc*/ 	.byte	0x02, 0x4a
        /*00ce*/ 	.byte	0x80
	.zero		1


	//----- nvinfo : EIATTR_SYSCALL_OFFSETS
	.align		4
        /*00d0*/ 	.byte	0x04, 0x46
        /*00d2*/ 	.short	(.L_45 - .L_44)


	//   ....[0]....
.L_44:
        /*00d4*/ 	.word	0x00004cc0


	//   ....[1]....
        /*00d8*/ 	.word	0x00004e00


	//   ....[2]....
        /*00dc*/ 	.word	0x000055a0


	//----- nvinfo : EIATTR_MBARRIER_INSTR_OFFSETS
	.align		4
.L_45:
        /*00e0*/ 	.byte	0x04, 0x39
        /*00e2*/ 	.short	(.L_47 - .L_46)


	//   ....[0]....
.L_46:
        /*00e4*/ 	.word	0x000005b0
        /*00e8*/ 	.word	0x000000ff
        /*00ec*/ 	.word	0x00000000
        /*00f0*/ 	.short	0x0100
        /*00f2*/ 	.byte	0x05
	.zero		1


	//   ....[1]....
        /*00f4*/ 	.word	0x000005c0
        /*00f8*/ 	.word	0x000000ff
        /*00fc*/ 	.word	0x00000028
        /*0100*/ 	.short	0x0100
        /*0102*/ 	.byte	0x05
	.zero		1


	//   ....[2]....
        /*0104*/ 	.word	0x000005d0
        /*0108*/ 	.word	0x000000ff
        /*010c*/ 	.word	0x00000008
        /*0110*/ 	.short	0x0100
        /*0112*/ 	.byte	0x05
	.zero		1


	//   ....[3]....
        /*0114*/ 	.word	0x000005e0
        /*0118*/ 	.word	0x000000ff
        /*011c*/ 	.word	0x00000030
        /*0120*/ 	.short	0x0100
        /*0122*/ 	.byte	0x05
	.zero		1


	//   ....[4]....
        /*0124*/ 	.word	0x000005f0
        /*0128*/ 	.word	0x000000ff
        /*012c*/ 	.word	0x00000010
        /*0130*/ 	.short	0x0100
        /*0132*/ 	.byte	0x05
	.zero		1


	//   ....[5]....
        /*0134*/ 	.word	0x00000600
        /*0138*/ 	.word	0x000000ff
        /*013c*/ 	.word	0x00000038
        /*0140*/ 	.short	0x0100
        /*0142*/ 	.byte	0x05
	.zero		1


	//   ....[6]....
        /*0144*/ 	.word	0x00000610
        /*0148*/ 	.word	0x000000ff
        /*014c*/ 	.word	0x00000018
        /*0150*/ 	.short	0x0100
        /*0152*/ 	.byte	0x05
	.zero		1


	//   ....[7]....
        /*0154*/ 	.word	0x00000620
        /*0158*/ 	.word	0x000000ff
        /*015c*/ 	.word	0x00000040
        /*0160*/ 	.short	0x0100
        /*0162*/ 	.byte	0x05
	.zero		1


	//   ....[8]....
        /*0164*/ 	.word	0x00000630
        /*0168*/ 	.word	0x000000ff
        /*016c*/ 	.word	0x00000020
        /*0170*/ 	.short	0x0100
        /*0172*/ 	.byte	0x05
	.zero		1


	//   ....[9]....
        /*0174*/ 	.word	0x00000640
        /*0178*/ 	.word	0x000000ff
        /*017c*/ 	.word	0x00000048
        /*0180*/ 	.short	0x0100
        /*0182*/ 	.byte	0x05
	.zero		1


	//   ....[10]....
        /*0184*/ 	.word	0x00000770
        /*0188*/ 	.word	0x000000ff
        /*018c*/ 	.word	0x00000050
        /*0190*/ 	.short	0x0100
        /*0192*/ 	.byte	0x06
	.zero		1


	//   ....[11]....
        /*0194*/ 	.word	0x00000780
        /*0198*/ 	.word	0x000000ff
        /*019c*/ 	.word	0x00000058
        /*01a0*/ 	.short	0x0100
        /*01a2*/ 	.byte	0x06
	.zero		1


	//   ....[12]....
        /*01a4*/ 	.word	0x00000870
        /*01a8*/ 	.word	0x000000ff
        /*01ac*/ 	.word	0x00000060
        /*01b0*/ 	.short	0x0100
        /*01b2*/ 	.byte	0x05
	.zero		1


	//   ....[13]....
        /*01b4*/ 	.word	0x00000880
        /*01b8*/ 	.word	0x000000ff
        /*01bc*/ 	.word	0x00000068
        /*01c0*/ 	.short	0x0100
        /*01c2*/ 	.byte	0x05
	.zero		1


	//   ....[14]....
        /*01c4*/ 	.word	0x000009c0
        /*01c8*/ 	.word	0x000000ff
        /*01cc*/ 	.word	0x00000070
        /*01d0*/ 	.short	0x0100
        /*01d2*/ 	.byte	0x05
	.zero		1


	//   ....[15]....
        /*01d4*/ 	.word	0x000009d0
        /*01d8*/ 	.word	0x000000ff
        /*01dc*/ 	.word	0x00000080
        /*01e0*/ 	.short	0x0100
        /*01e2*/ 	.byte	0x05
	.zero		1


	//   ....[16]....
        /*01e4*/ 	.word	0x000009e0
        /*01e8*/ 	.word	0x000000ff
        /*01ec*/ 	.word	0x00000078
        /*01f0*/ 	.short	0x0100
        /*01f2*/ 	.byte	0x05
	.zero		1


	//   ....[17]....
        /*01f4*/ 	.word	0x000009f0
        /*01f8*/ 	.word	0x000000ff
        /*01fc*/ 	.word	0x00000088
        /*0200*/ 	.short	0x0100
        /*0202*/ 	.byte	0x05
	.zero		1


	//   ....[18]....
        /*0204*/ 	.word	0x00000b20
        /*0208*/ 	.word	0x000000ff
        /*020c*/ 	.word	0x00000090
        /*0210*/ 	.short	0x0100
        /*0212*/ 	.byte	0x06
	.zero		1


	//   ....[19]....
        /*0214*/ 	.word	0x00000b30
        /*0218*/ 	.word	0x000000ff
        /*021c*/ 	.word	0x000000b0
        /*0220*/ 	.short	0x0100
        /*0222*/ 	.byte	0x06
	.zero		1


	//   ....[20]....
        /*0224*/ 	.word	0x00000b40
        /*0228*/ 	.word	0x000000ff
        /*022c*/ 	.word	0x00000098
        /*0230*/ 	.short	0x0100
        /*0232*/ 	.byte	0x06
	.zero		1


	//   ....[21]....
        /*0234*/ 	.word	0x00000b50
        /*0238*/ 	.word	0x000000ff
        /*023c*/ 	.word	0x000000b8
        /*0240*/ 	.short	0x0100
        /*0242*/ 	.byte	0x06
	.zero		1


	//   ....[22]....
        /*0244*/ 	.word	0x00000b60
        /*0248*/ 	.word	0x000000ff
        /*024c*/ 	.word	0x000000a0
        /*0250*/ 	.short	0x0100
        /*0252*/ 	.byte	0x06
	.zero		1


	//   ....[23]....
        /*0254*/ 	.word	0x00000b70
        /*0258*/ 	.word	0x000000ff
        /*025c*/ 	.word	0x000000c0
        /*0260*/ 	.short	0x0100
        /*0262*/ 	.byte	0x06
	.zero		1


	//   ....[24]....
        /*0264*/ 	.word	0x00000b80
        /*0268*/ 	.word	0x000000ff
        /*026c*/ 	.word	0x000000a8
        /*0270*/ 	.short	0x0100
        /*0272*/ 	.byte	0x06
	.zero		1


	//   ....[25]....
        /*0274*/ 	.word	0x00000b90
        /*0278*/ 	.word	0x000000ff
        /*027c*/ 	.word	0x000000c8
        /*0280*/ 	.short	0x0100
        /*0282*/ 	.byte	0x06
	.zero		1


	//   ....[26]....
        /*0284*/ 	.word	0x00000c80
        /*0288*/ 	.word	0x000000ff
        /*028c*/ 	.word	0x000000d0
        /*0290*/ 	.short	0x0100
        /*0292*/ 	.byte	0x05
	.zero		1


	//   ....[27]....
        /*0294*/ 	.word	0x00000c90
        /*0298*/ 	.word	0x000000ff
        /*029c*/ 	.word	0x000000e0
        /*02a0*/ 	.short	0x0100
        /*02a2*/ 	.byte	0x05
	.zero		1


	//   ....[28]....
        /*02a4*/ 	.word	0x00000ca0
        /*02a8*/ 	.word	0x000000ff
        /*02ac*/ 	.word	0x000000d8
        /*02b0*/ 	.short	0x0100
        /*02b2*/ 	.byte	0x05
	.zero		1


	//   ....[29]....
        /*02b4*/ 	.word	0x00000cb0
        /*02b8*/ 	.word	0x000000ff
        /*02bc*/ 	.word	0x000000e8
        /*02c0*/ 	.short	0x0100
        /*02c2*/ 	.byte	0x05
	.zero		1


	//   ....[30]....
        /*02c4*/ 	.word	0x00001590
        /*02c8*/ 	.word	0x00000003
        /*02cc*/ 	.word	0x000000e0
        /*02d0*/ 	.short	0x010a
        /*02d2*/ 	.byte	0xff
	.zero		1


	//   ....[31]....
        /*02d4*/ 	.word	0x000015c0
        /*02d8*/ 	.word	0x00000003
        /*02dc*/ 	.word	0x000000d0
        /*02e0*/ 	.short	0x0101
        /*02e2*/ 	.byte	0xff
	.zero		1


	//   ....[32]....
        /*02e4*/ 	.word	0x00001690
        /*02e8*/ 	.word	0x000000ff
        /*02ec*/ 	.word	0x00000028
        /*02f0*/ 	.short	0x010a
        /*02f2*/ 	.byte	0x08
	.zero		1


	//   ....[33]....
        /*02f4*/ 	.word	0x00001730
        /*02f8*/ 	.word	0x000000ff
        /*02fc*/ 	.word	0x00000028
        /*0300*/ 	.short	0x010a
        /*0302*/ 	.byte	0x21
	.zero		1


	//   ....[34]....
        /*0304*/ 	.word	0x00001880
        /*0308*/ 	.word	0x000000ff
        /*030c*/ 	.word	0x00000028
        /*0310*/ 	.short	0x010a
        /*0312*/ 	.byte	0x08
	.zero		1


	//   ....[35]....
        /*0314*/ 	.word	0x00001990
        /*0318*/ 	.word	0x000000ff
        /*031c*/ 	.word	0x00000068
        /*0320*/ 	.short	0x0101
        /*0322*/ 	.byte	0x04
	.zero		1


	//   ....[36]....
        /*0324*/ 	.word	0x000019b0
        /*0328*/ 	.word	0x000000ff
        /*032c*/ 	.word	0x00000028
        /*0330*/ 	.short	0x010a
        /*0332*/ 	.byte	0x08
	.zero		1


	//   ....[37]....
        /*0334*/ 	.word	0x00001a30
        /*0338*/ 	.word	0x000000ff
        /*033c*/ 	.word	0x00000028
        /*0340*/ 	.short	0x010a
        /*0342*/ 	.byte	0x11
	.zero		1


	//   ....[38]....
        /*0344*/ 	.word	0x00001b80
        /*0348*/ 	.word	0x000000ff
        /*034c*/ 	.word	0x00000028
        /*0350*/ 	.short	0x010a
        /*0352*/ 	.byte	0x08
	.zero		1


	//   ....[39]....
        /*0354*/ 	.word	0x00001cc0
        /*0358*/ 	.word	0x00000002
        /*035c*/ 	.word	0x00000070
        /*0360*/ 	.short	0x010a
        /*0362*/ 	.byte	0xff
	.zero		1


	//   ....[40]....
        /*0364*/ 	.word	0x00001d80
        /*0368*/ 	.word	0x00000002
        /*036c*/ 	.word	0x00000000
        /*0370*/ 	.short	0x0101
        /*0372*/ 	.byte	0xff
	.zero		1


	//   ....[41]....
        /*0374*/ 	.word	0x000022e0
        /*0378*/ 	.word	0x000000ff
        /*037c*/ 	.word	0x00000000
        /*0380*/ 	.short	0x010a
        /*0382*/ 	.byte	0x05
	.zero		1


	//   ....[42]....
        /*0384*/ 	.word	0x00002370
        /*0388*/ 	.word	0x000000ff
        /*038c*/ 	.word	0x00000000
        /*0390*/ 	.short	0x010a
        /*0392*/ 	.byte	0x05
	.zero		1


	//   ....[43]....
        /*0394*/ 	.word	0x00002400
        /*0398*/ 	.word	0x000000ff
        /*039c*/ 	.word	0x00000000
        /*03a0*/ 	.short	0x010a
        /*03a2*/ 	.byte	0x05
	.zero		1


	//   ....[44]....
        /*03a4*/ 	.word	0x00002490
        /*03a8*/ 	.word	0x000000ff
        /*03ac*/ 	.word	0x00000000
        /*03b0*/ 	.short	0x010a
        /*03b2*/ 	.byte	0x05
	.zero		1


	//   ....[45]....
        /*03b4*/ 	.word	0x00002530
        /*03b8*/ 	.word	0x00000000
        /*03bc*/ 	.word	0x00000000
        /*03c0*/ 	.short	0x010a
        /*03c2*/ 	.byte	0xff
	.zero		1


	//   ....[46]....
        /*03c4*/ 	.word	0x00002650
        /*03c8*/ 	.word	0x00000000
        /*03cc*/ 	.word	0x000000d0
        /*03d0*/ 	.short	0x010a
        /*03d2*/ 	.byte	0xff
	.zero		1


	//   ....[47]....
        /*03d4*/ 	.word	0x000026b0
        /*03d8*/ 	.word	0x00000004
        /*03dc*/ 	.word	0x00000000
        /*03e0*/ 	.short	0x0101
        /*03e2*/ 	.byte	0xff
	.zero		1


	//   ....[48]....
        /*03e4*/ 	.word	0x000026d0
        /*03e8*/ 	.word	0x000000ff
        /*03ec*/ 	.word	0x00000080
        /*03f0*/ 	.short	0x010a
        /*03f2*/ 	.byte	0x05
	.zero		1


	//   ....[49]....
        /*03f4*/ 	.word	0x000027f0
        /*03f8*/ 	.word	0x00000000
        /*03fc*/ 	.word	0x00000070
        /*0400*/ 	.short	0x010a
        /*0402*/ 	.byte	0xff
	.zero		1


	//   ....[50]....
        /*0404*/ 	.word	0x00002900
        /*0408*/ 	.word	0x00000000
        /*040c*/ 	.word	0x00000000
        /*0410*/ 	.short	0x0101
        /*0412*/ 	.byte	0xff
	.zero		1


	//   ....[51]....
        /*0414*/ 	.word	0x00002990
        /*0418*/ 	.word	0x000000ff
        /*041c*/ 	.word	0x00000080
        /*0420*/ 	.short	0x0106
        /*0422*/ 	.byte	0x05
	.zero		1


	//   ....[52]....
        /*0424*/ 	.word	0x000029b0
        /*0428*/ 	.word	0x000000ff
        /*042c*/ 	.word	0x00000080
        /*0430*/ 	.short	0x010a
        /*0432*/ 	.byte	0x05
	.zero		1


	//   ....[53]....
        /*0434*/ 	.word	0x00002a40
        /*0438*/ 	.word	0x000000ff
        /*043c*/ 	.word	0x00000080
        /*0440*/ 	.short	0x0106
        /*0442*/ 	.byte	0x04
	.zero		1


	//   ....[54]....
        /*0444*/ 	.word	0x00002a80
        /*0448*/ 	.word	0x00000000
        /*044c*/ 	.word	0x00000080
        /*0450*/ 	.short	0x010a
        /*0452*/ 	.byte	0xff
	.zero		1


	//   ....[55]....
        /*0454*/ 	.word	0x00002f60
        /*0458*/ 	.word	0x00000000
        /*045c*/ 	.word	0x00000070
        /*0460*/ 	.short	0x010a
        /*0462*/ 	.byte	0xff
	.zero		1


	//   ....[56]....
        /*0464*/ 	.word	0x00003060
        /*0468*/ 	.word	0x00000003
        /*046c*/ 	.word	0x00000000
        /*0470*/ 	.short	0x0101
        /*0472*/ 	.byte	0xff
	.zero		1


	//   ....[57]....
        /*0474*/ 	.word	0x00003070
        /*0478*/ 	.word	0x000000ff
        /*047c*/ 	.word	0x00000000
        /*0480*/ 	.short	0x010a
        /*0482*/ 	.byte	0x04
	.zero		1


	//   ....[58]....
        /*0484*/ 	.word	0x00003090
        /*0488*/ 	.word	0x000000ff
        /*048c*/ 	.word	0x000000b0
        /*0490*/ 	.short	0x010a
        /*0492*/ 	.byte	0x09
	.zero		1


	//   ....[59]....
        /*0494*/ 	.word	0x00003170
        /*0498*/ 	.word	0x000000ff
        /*049c*/ 	.word	0x00000000
        /*04a0*/ 	.short	0x010a
        /*04a2*/ 	.byte	0x07
	.zero		1


	//   ....[60]....
        /*04a4*/ 	.word	0x000032a0
        /*04a8*/ 	.word	0x000000ff
        /*04ac*/ 	.word	0x00000000
        /*04b0*/ 	.short	0x010a
        /*04b2*/ 	.byte	0x04
	.zero		1


	//   ....[61]....
        /*04b4*/ 	.word	0x00003450
        /*04b8*/ 	.word	0x000000ff
        /*04bc*/ 	.word	0x00000000
        /*04c0*/ 	.short	0x010a
        /*04c2*/ 	.byte	0x05
	.zero		1


	//   ....[62]....
        /*04c4*/ 	.word	0x000034e0
        /*04c8*/ 	.word	0x000000ff
        /*04cc*/ 	.word	0x00000000
        /*04d0*/ 	.short	0x010a
        /*04d2*/ 	.byte	0x05
	.zero		1


	//   ....[63]....
        /*04d4*/ 	.word	0x00003570
        /*04d8*/ 	.word	0x000000ff
        /*04dc*/ 	.word	0x00000000
        /*04e0*/ 	.short	0x010a
        /*04e2*/ 	.byte	0x05
	.zero		1


	//   ....[64]....
        /*04e4*/ 	.word	0x00003600
        /*04e8*/ 	.word	0x000000ff
        /*04ec*/ 	.word	0x00000000
        /*04f0*/ 	.short	0x010a
        /*04f2*/ 	.byte	0x07
	.zero		1


	//   ....[65]....
        /*04f4*/ 	.word	0x00003a40
        /*04f8*/ 	.word	0x00000000
        /*04fc*/ 	.word	0x00000070
        /*0500*/ 	.short	0x010a
        /*0502*/ 	.byte	0xff
	.zero		1


	//   ....[66]....
        /*0504*/ 	.word	0x00003b30
        /*0508*/ 	.word	0x00000000
        /*050c*/ 	.word	0x00000000
        /*0510*/ 	.short	0x0101
        /*0512*/ 	.byte	0xff
	.zero		1


	//   ....[67]....
        /*0514*/ 	.word	0x00003e50
        /*0518*/ 	.word	0x000000ff
        /*051c*/ 	.word	0x00000068
        /*0520*/ 	.short	0x010a
        /*0522*/ 	.byte	0x06
	.zero		1


	//   ....[68]....
        /*0524*/ 	.word	0x00003fd0
        /*0528*/ 	.word	0x000000ff
        /*052c*/ 	.word	0x00000058
        /*0530*/ 	.short	0x010a
        /*0532*/ 	.byte	0x06
	.zero		1


	//   ....[69]....
        /*0534*/ 	.word	0x00004300
        /*0538*/ 	.word	0x000000ff
        /*053c*/ 	.word	0x00000050
        /*0540*/ 	.short	0x010b
        /*0542*/ 	.byte	0x06
	.zero		1


	//   ....[70]....
        /*0544*/ 	.word	0x00004320
        /*0548*/ 	.word	0x000000ff
        /*054c*/ 	.word	0x00000000
        /*0550*/ 	.short	0x0101
        /*0552*/ 	.byte	0x25
	.zero		1


	//   ....[71]....
        /*0554*/ 	.word	0x00004360
        /*0558*/ 	.word	0x00000000
        /*055c*/ 	.word	0x00000058
        /*0560*/ 	.short	0x010a
        /*0562*/ 	.byte	0xff
	.zero		1


	//   ....[72]....
        /*0564*/ 	.word	0x000046d0
        /*0568*/ 	.word	0x00000000
        /*056c*/ 	.word	0x00000070
        /*0570*/ 	.short	0x010a
        /*0572*/ 	.byte	0xff
	.zero		1


	//   ....[73]....
        /*0574*/ 	.word	0x000047e0
        /*0578*/ 	.word	0x00000000
        /*057c*/ 	.word	0x00000000
        /*0580*/ 	.short	0x0101
        /*0582*/ 	.byte	0xff
	.zero		1


	//   ....[74]....
        /*0584*/ 	.word	0x00005180
        /*0588*/ 	.word	0x000000ff
        /*058c*/ 	.word	0x00000050
        /*0590*/ 	.short	0x010a
        /*0592*/ 	.byte	0x2b
	.zero		1


	//   ....[75]....
        /*0594*/ 	.word	0x00005190
        /*0598*/ 	.word	0x00000094
        /*059c*/ 	.word	0x00000090
        /*05a0*/ 	.short	0x010a
        /*05a2*/ 	.byte	0xff
	.zero		1


	//   ....[76]....
        /*05a4*/ 	.word	0x00005320
        /*05a8*/ 	.word	0x000000ff
        /*05ac*/ 	.word	0x00000050
        /*05b0*/ 	.short	0x010a
        /*05b2*/ 	.byte	0x2b
	.zero		1


	//   ....[77]....
        /*05b4*/ 	.word	0x00005420
        /*05b8*/ 	.word	0x000000ff
        /*05bc*/ 	.word	0x00000000
        /*05c0*/ 	.short	0x0101
        /*05c2*/ 	.byte	0x04
	.zero		1


	//   ....[78]....
        /*05c4*/ 	.word	0x00005480
        /*05c8*/ 	.word	0x00000094
        /*05cc*/ 	.word	0x00000090
        /*05d0*/ 	.short	0x010a
        /*05d2*/ 	.byte	0xff
	.zero		1


	//   ....[79]....
        /*05d4*/ 	.word	0x000057f0
        /*05d8*/ 	.word	0x000000ff
        /*05dc*/ 	.word	0x00000000
        /*05e0*/ 	.short	0x0101
        /*05e2*/ 	.byte	0x05
	.zero		1


	//   ....[80]....
        /*05e4*/ 	.word	0x000069e0
        /*05e8*/ 	.word	0x00000003
        /*05ec*/ 	.word	0x000000e0
        /*05f0*/ 	.short	0x010a
        /*05f2*/ 	.byte	0xff
	.zero		1


	//   ....[81]....
        /*05f4*/ 	.word	0x00006a40
        /*05f8*/ 	.word	0x00000002
        /*05fc*/ 	.word	0x00000028
        /*0600*/ 	.short	0x010a
        /*0602*/ 	.byte	0xff
	.zero		1


	//   ....[82]....
        /*0604*/ 	.word	0x00006aa0
        /*0608*/ 	.word	0x00000002
        /*060c*/ 	.word	0x00000028
        /*0610*/ 	.short	0x010a
        /*0612*/ 	.byte	0xff
	.zero		1


	//   ....[83]....
        /*0614*/ 	.word	0x00006af0
        /*0618*/ 	.word	0x00000002
        /*061c*/ 	.word	0x00000070
        /*0620*/ 	.short	0x010a
        /*0622*/ 	.byte	0xff
	.zero		1


	//   ....[84]....
        /*0624*/ 	.word	0x00006b50
        /*0628*/ 	.word	0x00000000
        /*062c*/ 	.word	0x00000000
        /*0630*/ 	.short	0x010a
        /*0632*/ 	.byte	0xff
	.zero		1


	//   ....[85]....
        /*0634*/ 	.word	0x00006bb0
        /*0638*/ 	.word	0x00000000
        /*063c*/ 	.word	0x00000000
        /*0640*/ 	.short	0x010a
        /*0642*/ 	.byte	0xff
	.zero		1


	//   ....[86]....
        /*0644*/ 	.word	0x00006c10
        /*0648*/ 	.word	0x00000000
        /*064c*/ 	.word	0x00000000
        /*0650*/ 	.short	0x010a
        /*0652*/ 	.byte	0xff
	.zero		1


	//   ....[87]....
        /*0654*/ 	.word	0x00006c70
        /*0658*/ 	.word	0x00000000
        /*065c*/ 	.word	0x00000000
        /*0660*/ 	.short	0x010a
        /*0662*/ 	.byte	0xff
	.zero		1


	//   ....[88]....
        /*0664*/ 	.word	0x00006cc0
        /*0668*/ 	.word	0x00000000
        /*066c*/ 	.word	0x000000d0
        /*0670*/ 	.short	0x010a
        /*0672*/ 	.byte	0xff
	.zero		1


	//   ....[89]....
        /*0674*/ 	.word	0x00006d20
        /*0678*/ 	.word	0x00000000
        /*067c*/ 	.word	0x00000080
        /*0680*/ 	.short	0x010a
        /*0682*/ 	.byte	0xff
	.zero		1


	//   ....[90]....
        /*0684*/ 	.word	0x00006d70
        /*0688*/ 	.word	0x00000000
        /*068c*/ 	.word	0x00000070
        /*0690*/ 	.short	0x010a
        /*0692*/ 	.byte	0xff
	.zero		1


	//   ....[91]....
        /*0694*/ 	.word	0x00006dd0
        /*0698*/ 	.word	0x00000000
        /*069c*/ 	.word	0x00000080
        /*06a0*/ 	.short	0x010a
        /*06a2*/ 	.byte	0xff
	.zero		1


	//   ....[92]....
        /*06a4*/ 	.word	0x00006e20
        /*06a8*/ 	.word	0x00000000
        /*06ac*/ 	.word	0x00000070
        /*06b0*/ 	.short	0x010a
        /*06b2*/ 	.byte	0xff
	.zero		1


	//   ....[93]....
        /*06b4*/ 	.word	0x00006e80
        /*06b8*/ 	.word	0x00000003
        /*06bc*/ 	.word	0x000000b0
        /*06c0*/ 	.short	0x010a
        /*06c2*/ 	.byte	0xff
	.zero		1


	//   ....[94]....
        /*06c4*/ 	.word	0x00006ee0
        /*06c8*/ 	.word	0x00000000
        /*06cc*/ 	.word	0x00000000
        /*06d0*/ 	.short	0x010a
        /*06d2*/ 	.byte	0xff
	.zero		1


	//   ....[95]....
        /*06d4*/ 	.word	0x00006f40
        /*06d8*/ 	.word	0x00000000
        /*06dc*/ 	.word	0x00000000
        /*06e0*/ 	.short	0x010a
        /*06e2*/ 	.byte	0xff
	.zero		1


	//   ....[96]....
        /*06e4*/ 	.word	0x00006fa0
        /*06e8*/ 	.word	0x00000000
        /*06ec*/ 	.word	0x00000000
        /*06f0*/ 	.short	0x010a
        /*06f2*/ 	.byte	0xff
	.zero		1


	//   ....[97]....
        /*06f4*/ 	.word	0x00007000
        /*06f8*/ 	.word	0x00000000
        /*06fc*/ 	.word	0x00000000
        /*0700*/ 	.short	0x010a
        /*0702*/ 	.byte	0xff
	.zero		1


	//   ....[98]....
        /*0704*/ 	.word	0x00007060
        /*0708*/ 	.word	0x00000000
        /*070c*/ 	.word	0x00000000
        /*0710*/ 	.short	0x010a
        /*0712*/ 	.byte	0xff
	.zero		1


	//   ....[99]....
        /*0714*/ 	.word	0x000070b0
        /*0718*/ 	.word	0x00000000
        /*071c*/ 	.word	0x00000070
        /*0720*/ 	.short	0x010a
        /*0722*/ 	.byte	0xff
	.zero		1


	//   ....[100]....
        /*0724*/ 	.word	0x00007110
        /*0728*/ 	.word	0x00000000
        /*072c*/ 	.word	0x00000068
        /*0730*/ 	.short	0x010a
        /*0732*/ 	.byte	0xff
	.zero		1


	//   ....[101]....
        /*0734*/ 	.word	0x00007170
        /*0738*/ 	.word	0x00000003
        /*073c*/ 	.word	0x00000058
        /*0740*/ 	.short	0x010a
        /*0742*/ 	.byte	0xff
	.zero		1


	//   ....[102]....
        /*0744*/ 	.word	0x000071c0
        /*0748*/ 	.word	0x00000000
        /*074c*/ 	.word	0x00000070
        /*0750*/ 	.short	0x010a
        /*0752*/ 	.byte	0xff
	.zero		1


	//   ....[103]....
        /*0754*/ 	.word	0x00007220
        /*0758*/ 	.word	0x00000000
        /*075c*/ 	.word	0x00000050
        /*0760*/ 	.short	0x010a
        /*0762*/ 	.byte	0xff
	.zero		1


	//   ....[104]....
        /*0764*/ 	.word	0x00007270
        /*0768*/ 	.word	0x00000094
        /*076c*/ 	.word	0x00000090
        /*0770*/ 	.short	0x010a
        /*0772*/ 	.byte	0xff
	.zero		1


	//----- nvinfo : EIATTR_NUM_MBARRIERS
	.align		4
.L_47:
        /*0774*/ 	.byte	0x03, 0x38
        /*0776*/ 	.short	0x001e


	//----- nvinfo : EIATTR_EXIT_INSTR_OFFSETS
	.align		4
        /*0778*/ 	.byte	0x04, 0x1c
        /*077a*/ 	.short	(.L_49 - .L_48)


	//   ....[0]....
.L_48:
        /*077c*/ 	.word	0x00002560


	//   ....[1]....
        /*0780*/ 	.word	0x00002a50


	//   ....[2]....
        /*0784*/ 	.word	0x00002ab0


	//   ....[3]....
        /*0788*/ 	.word	0x00003860


	//   ....[4]....
        /*078c*/ 	.word	0x00004390


	//   ....[5]....
        /*0790*/ 	.word	0x000043d0


	//   ....[6]....
        /*0794*/ 	.word	0x000069d0


	//----- nvinfo : EIATTR_MAX_THREADS
	.align		4
.L_49:
        /*0798*/ 	.byte	0x04, 0x05
        /*079a*/ 	.short	(.L_51 - .L_50)
.L_50:
        /*079c*/ 	.word	0x00000100
        /*07a0*/ 	.word	0x00000001
        /*07a4*/ 	.word	0x00000001


	//----- nvinfo : EIATTR_CRS_STACK_SIZE
	.align		4
.L_51:
        /*07a8*/ 	.byte	0x04, 0x1e
        /*07aa*/ 	.short	(.L_53 - .L_52)
.L_52:
        /*07ac*/ 	.word	0x00000000


	//----- nvinfo : EIATTR_CBANK_PARAM_SIZE
	.align		4
.L_53:
        /*07b0*/ 	.byte	0x03, 0x19
        /*07b2*/ 	.short	0x0800


	//----- nvinfo : EIATTR_PARAM_CBANK
	.align		4
        /*07b4*/ 	.byte	0x04, 0x0a
        /*07b6*/ 	.short	(.L_55 - .L_54)
	.align		4
.L_54:
        /*07b8*/ 	.word	index@(.nv.constant0._ZN7cutlass13device_kernelINS_4gemm6kernel13GemmUniversalIN4cute5tupleIJiiiiEEENS1_10collective13CollectiveMmaINS1_35MainloopSm100TmaUmmaWarpSpecializedILi5ELi2ELi4ENS5_IJNS4_1CILi1EEESB_SB_EEEEENS5_IJNSA_ILi128EEENSA_ILi64EEENSA_ILi32EEEEEEaNS5_IJlSB_lEEEaSI_NS4_8TiledMMAINS4_8MMA_AtomIJNS4_15SM100_MMA_S8_SSIaaiLi128ELi64ELNS4_4UMMA5MajorE0ELSN_0ELNSM_8SaturateE0EEEEEENS4_6LayoutISC_NS5_IJNSA_ILi0EEESS_SS_EEEEENS5_IJNS4_10UnderscoreESV_SV_EEEEENS4_13SM90_TMA_LOADENS4_14ComposedLayoutINS4_7SwizzleILi1ELi4ELi3EEENS4_18smem_ptr_flag_bitsILi8EEENSR_INS5_IJNSA_ILi8EEESG_EEENS5_IJSG_SB_EEEEEEEvNS4_8identityESY_S18_vS19_EENS_8epilogue10collective18CollectiveEpilogueINS1B_23Sm100TmaWarpSpecializedILi1ELi1ELi64ELb0ELb0EEEJSH_NS5_IJNSR_ISE_SB_EENSR_ISF_SB_EEEEEaSI_aSI_NS1B_6fusion15FusionCallbacksIS1F_NS1J_17LinearCombinationIaiaiLNS_15FloatRoundStyleE2EEESH_S1I_JEEENS4_5SM1004TMEM4LOAD26SM100_TMEM_LOAD_32dp32b64xESY_NSZ_INS10_ILi2ELi4ELi3EEES13_NSR_INS5_IJS14_SF_EEENS5_IJSF_SB_EEEEEEENS4_39AutoVectorizingCopyWithAssumedAlignmentILi128EEENS4_14SM90_TMA_STOREES1X_S1Z_S1Z_EEEvvEEEEvNT_6ParamsE)
        /*07bc*/ 	.short	0x0380
        /*07be*/ 	.short	0x0800


	//----- nvinfo : EIATTR_SW_WAR
	.align		4
.L_55:
        /*07c0*/ 	.byte	0x04, 0x36
        /*07c2*/ 	.short	(.L_57 - .L_56)
.L_56:
        /*07c4*/ 	.word	0x00000008
.L_57:


//--------------------- .nv.callgraph             --------------------------
	.section	.nv.callgraph,"",@"SHT_CUDA_CALLGRAPH"
	.align	4
	.sectionentsize	8
	.align		4
        /*0000*/ 	.word	0x00000000
	.align		4
        /*0004*/ 	.word	0xffffffff
	.align		4
        /*0008*/ 	.word	index@(_ZN7cutlass13device_kernelINS_4gemm6kernel13GemmUniversalIN4cute5tupleIJiiiiEEENS1_10collective13CollectiveMmaINS1_35MainloopSm100TmaUmmaWarpSpecializedILi5ELi2ELi4ENS5_IJNS4_1CILi1EEESB_SB_EEEEENS5_IJNSA_ILi128EEENSA_ILi64EEENSA_ILi32EEEEEEaNS5_IJlSB_lEEEaSI_NS4_8TiledMMAINS4_8MMA_AtomIJNS4_15SM100_MMA_S8_SSIaaiLi128ELi64ELNS4_4UMMA5MajorE0ELSN_0ELNSM_8SaturateE0EEEEEENS4_6LayoutISC_NS5_IJNSA_ILi0EEESS_SS_EEEEENS5_IJNS4_10UnderscoreESV_SV_EEEEENS4_13SM90_TMA_LOADENS4_14ComposedLayoutINS4_7SwizzleILi1ELi4ELi3EEENS4_18smem_ptr_flag_bitsILi8EEENSR_INS5_IJNSA_ILi8EEESG_EEENS5_IJSG_SB_EEEEEEEvNS4_8identityESY_S18_vS19_EENS_8epilogue10collective18CollectiveEpilogueINS1B_23Sm100TmaWarpSpecializedILi1ELi1ELi64ELb0ELb0EEEJSH_NS5_IJNSR_ISE_SB_EENSR_ISF_SB_EEEEEaSI_aSI_NS1B_6fusion15FusionCallbacksIS1F_NS1J_17LinearCombinationIaiaiLNS_15FloatRoundStyleE2EEESH_S1I_JEEENS4_5SM1004TMEM4LOAD26SM100_TMEM_LOAD_32dp32b64xESY_NSZ_INS10_ILi2ELi4ELi3EEES13_NSR_INS5_IJS14_SF_EEENS5_IJSF_SB_EEEEEEENS4_39AutoVectorizingCopyWithAssumedAlignmentILi128EEENS4_14SM90_TMA_STOREES1X_S1Z_S1Z_EEEvvEEEEvNT_6ParamsE)
	.align		4
        /*000c*/ 	.word	index@(__assertfail)
	.align		4
        /*0010*/ 	.word	0x00000000
	.align		4
        /*0014*/ 	.word	0xfffffffe
	.align		4
        /*0018*/ 	.word	0x00000000
	.align		4
        /*001c*/ 	.word	0xfffffffd
	.align		4
        /*0020*/ 	.word	0x00000000
	.align		4
        /*0024*/ 	.word	0xfffffffc


//--------------------- .nv.constant4             --------------------------
	.section	.nv.constant4,"a",@progbits
	.align	8
	.align		8
.nv.constant4:
        /*0000*/ 	.dword	__assertfail
	.align		8
        /*0008*/ 	.dword	__unnamed_1
	.align		8
        /*0010*/ 	.dword	__unnamed_2
	.align		8
        /*0018*/ 	.dword	_ZN39_INTERNAL_72b14d02_4_k_cu_988a5b6b_99464cuda3std3__45__cpo5beginE
	.align		8
        /*0020*/ 	.dword	_ZN39_INTERNAL_72b14d02_4_k_cu_988a5b6b_99464cuda3std3__45__cpo3endE
	.align		8
        /*0028*/ 	.dword	_ZN39_INTERNAL_72b14d02_4_k_cu_988a5b6b_99464cuda3std3__45__cpo6cbeginE
	.align		8
        /*0030*/ 	.dword	_ZN39_INTERNAL_72b14d02_4_k_cu_988a5b6b_99464cuda3std3__45__cpo4cendE
	.align		8
        /*0038*/ 	.dword	_ZN39_INTERNAL_72b14d02_4_k_cu_988a5b6b_99464cuda3std3__441_GLOBAL__N__72b14d02_4_k_cu_988a5b6b_99466ignoreE
	.align		8
        /*0040*/ 	.dword	_ZN39_INTERNAL_72b14d02_4_k_cu_988a5b6b_99464cuda3std3__419piecewise_constructE
	.align		8
        /*0048*/ 	.dword	_ZN39_INTERNAL_72b14d02_4_k_cu_988a5b6b_99464cuda3std3__48in_placeE
	.align		8
        /*0050*/ 	.dword	_ZN39_INTERNAL_72b14d02_4_k_cu_988a5b6b_99464cuda3std6ranges3__45__cpo4swapE
	.align		8
        /*0058*/ 	.dword	_ZN39_INTERNAL_72b14d02_4_k_cu_988a5b6b_99464cuda3std6ranges3__45__cpo9iter_moveE
	.align		8
        /*0060*/ 	.dword	_ZN39_INTERNAL_72b14d02_4_k_cu_988a5b6b_99464cute7productE
	.align		8
        /*0068*/ 	.dword	_ZN39_INTERNAL_72b14d02_4_k_cu_988a5b6b_99464cute1_E
	.align		8
        /*0070*/ 	.dword	$str$25
	.align		8
        /*0078*/ 	.dword	$str$26
	.align		8
        /*0080*/ 	.dword	$str$27
	.align		8
        /*0088*/ 	.dword	$str$28


//--------------------- .text._ZN7cutlass13device_kernelINS_4gemm6kernel13GemmUniversalIN4cute5tupleIJiiiiEEENS1_10collective13CollectiveMmaINS1_35MainloopSm100TmaUmmaWarpSpecializedILi5ELi2ELi4ENS5_IJNS4_1CILi1EEESB_SB_EEEEENS5_IJNSA_ILi128EEENSA_ILi64EEENSA_ILi32EEEEEEaNS5_IJlSB_lEEEaSI_NS4_8TiledMMAINS4_8MMA_AtomIJNS4_15SM100_MMA_S8_SSIaaiLi128ELi64ELNS4_4UMMA5MajorE0ELSN_0ELNSM_8SaturateE0EEEEEENS4_6LayoutISC_NS5_IJNSA_ILi0EEESS_SS_EEEEENS5_IJNS4_10UnderscoreESV_SV_EEEEENS4_13SM90_TMA_LOADENS4_14ComposedLayoutINS4_7SwizzleILi1ELi4ELi3EEENS4_18smem_ptr_flag_bitsILi8EEENSR_INS5_IJNSA_ILi8EEESG_EEENS5_IJSG_SB_EEEEEEEvNS4_8identityESY_S18_vS19_EENS_8epilogue10collective18CollectiveEpilogueINS1B_23Sm100TmaWarpSpecializedILi1ELi1ELi64ELb0ELb0EEEJSH_NS5_IJNSR_ISE_SB_EENSR_ISF_SB_EEEEEaSI_aSI_NS1B_6fusion15FusionCallbacksIS1F_NS1J_17LinearCombinationIaiaiLNS_15FloatRoundStyleE2EEESH_S1I_JEEENS4_5SM1004TMEM4LOAD26SM100_TMEM_LOAD_32dp32b64xESY_NSZ_INS10_ILi2ELi4ELi3EEES13_NSR_INS5_IJS14_SF_EEENS5_IJSF_SB_EEEEEEENS4_39AutoVectorizingCopyWithAssumedAlignmentILi128EEENS4_14SM90_TMA_STOREES1X_S1Z_S1Z_EEEvvEEEEvNT_6ParamsE --------------------------
	.section	.text._ZN7cutlass13device_kernelINS_4gemm6kernel13GemmUniversalIN4cute5tupleIJiiiiEEENS1_10collective13CollectiveMmaINS1_35MainloopSm100TmaUmmaWarpSpecializedILi5ELi2ELi4ENS5_IJNS4_1CILi1EEESB_SB_EEEEENS5_IJNSA_ILi128EEENSA_ILi64EEENSA_ILi32EEEEEEaNS5_IJlSB_lEEEaSI_NS4_8TiledMMAINS4_8MMA_AtomIJNS4_15SM100_MMA_S8_SSIaaiLi128ELi64ELNS4_4UMMA5MajorE0ELSN_0ELNSM_8SaturateE0EEEEEENS4_6LayoutISC_NS5_IJNSA_ILi0EEESS_SS_EEEEENS5_IJNS4_10UnderscoreESV_SV_EEEEENS4_13SM90_TMA_LOADENS4_14ComposedLayoutINS4_7SwizzleILi1ELi4ELi3EEENS4_18smem_ptr_flag_bitsILi8EEENSR_INS5_IJNSA_ILi8EEESG_EEENS5_IJSG_SB_EEEEEEEvNS4_8identityESY_S18_vS19_EENS_8epilogue10collective18CollectiveEpilogueINS1B_23Sm100TmaWarpSpecializedILi1ELi1ELi64ELb0ELb0EEEJSH_NS5_IJNSR_ISE_SB_EENSR_ISF_SB_EEEEEaSI_aSI_NS1B_6fusion15FusionCallbacksIS1F_NS1J_17LinearCombinationIaiaiLNS_15FloatRoundStyleE2EEESH_S1I_JEEENS4_5SM1004TMEM4LOAD26SM100_TMEM_LOAD_32dp32b64xESY_NSZ_INS10_ILi2ELi4ELi3EEES13_NSR_INS5_IJS14_SF_EEENS5_IJSF_SB_EEEEEEENS4_39AutoVectorizingCopyWithAssumedAlignmentILi128EEENS4_14SM90_TMA_STOREES1X_S1Z_S1Z_EEEvvEEEEvNT_6ParamsE,"ax",@progbits
	.align	128
.text._ZN7cutlass13device_kernelINS_4gemm6kernel13GemmUniversalIN4cute5tupleIJiiiiEEENS1_10collective13CollectiveMmaINS1_35MainloopSm100TmaUmmaWarpSpecializedILi5ELi2ELi4ENS5_IJNS4_1CILi1EEESB_SB_EEEEENS5_IJNSA_ILi128EEENSA_ILi64EEENSA_ILi32EEEEEEaNS5_IJlSB_lEEEaSI_NS4_8TiledMMAINS4_8MMA_AtomIJNS4_15SM100_MMA_S8_SSIaaiLi128ELi64ELNS4_4UMMA5MajorE0ELSN_0ELNSM_8SaturateE0EEEEEENS4_6LayoutISC_NS5_IJNSA_ILi0EEESS_SS_EEEEENS5_IJNS4_10UnderscoreESV_SV_EEEEENS4_13SM90_TMA_LOADENS4_14ComposedLayoutINS4_7SwizzleILi1ELi4ELi3EEENS4_18smem_ptr_flag_bitsILi8EEENSR_INS5_IJNSA_ILi8EEESG_EEENS5_IJSG_SB_EEEEEEEvNS4_8identityESY_S18_vS19_EENS_8epilogue10collective18CollectiveEpilogueINS1B_23Sm100TmaWarpSpecializedILi1ELi1ELi64ELb0ELb0EEEJSH_NS5_IJNSR_ISE_SB_EENSR_ISF_SB_EEEEEaSI_aSI_NS1B_6fusion15FusionCallbacksIS1F_NS1J_17LinearCombinationIaiaiLNS_15FloatRoundStyleE2EEESH_S1I_JEEENS4_5SM1004TMEM4LOAD26SM100_TMEM_LOAD_32dp32b64xESY_NSZ_INS10_ILi2ELi4ELi3EEES13_NSR_INS5_IJS14_SF_EEENS5_IJSF_SB_EEEEEEENS4_39AutoVectorizingCopyWithAssumedAlignmentILi128EEENS4_14SM90_TMA_STOREES1X_S1Z_S1Z_EEEvvEEEEvNT_6ParamsE:
        .type           _ZN7cutlass13device_kernelINS_4gemm6kernel13GemmUniversalIN4cute5tupleIJiiiiEEENS1_10collective13CollectiveMmaINS1_35MainloopSm100TmaUmmaWarpSpecializedILi5ELi2ELi4ENS5_IJNS4_1CILi1EEESB_SB_EEEEENS5_IJNSA_ILi128EEENSA_ILi64EEENSA_ILi32EEEEEEaNS5_IJlSB_lEEEaSI_NS4_8TiledMMAINS4_8MMA_AtomIJNS4_15SM100_MMA_S8_SSIaaiLi128ELi64ELNS4_4UMMA5MajorE0ELSN_0ELNSM_8SaturateE0EEEEEENS4_6LayoutISC_NS5_IJNSA_ILi0EEESS_SS_EEEEENS5_IJNS4_10UnderscoreESV_SV_EEEEENS4_13SM90_TMA_LOADENS4_14ComposedLayoutINS4_7SwizzleILi1ELi4ELi3EEENS4_18smem_ptr_flag_bitsILi8EEENSR_INS5_IJNSA_ILi8EEESG_EEENS5_IJSG_SB_EEEEEEEvNS4_8identityESY_S18_vS19_EENS_8epilogue10collective18CollectiveEpilogueINS1B_23Sm100TmaWarpSpecializedILi1ELi1ELi64ELb0ELb0EEEJSH_NS5_IJNSR_ISE_SB_EENSR_ISF_SB_EEEEEaSI_aSI_NS1B_6fusion15FusionCallbacksIS1F_NS1J_17LinearCombinationIaiaiLNS_15FloatRoundStyleE2EEESH_S1I_JEEENS4_5SM1004TMEM4LOAD26SM100_TMEM_LOAD_32dp32b64xESY_NSZ_INS10_ILi2ELi4ELi3EEES13_NSR_INS5_IJS14_SF_EEENS5_IJSF_SB_EEEEEEENS4_39AutoVectorizingCopyWithAssumedAlignmentILi128EEENS4_14SM90_TMA_STOREES1X_S1Z_S1Z_EEEvvEEEEvNT_6ParamsE,@function
        .size           _ZN7cutlass13device_kernelINS_4gemm6kernel13GemmUniversalIN4cute5tupleIJiiiiEEENS1_10collective13CollectiveMmaINS1_35MainloopSm100TmaUmmaWarpSpecializedILi5ELi2ELi4ENS5_IJNS4_1CILi1EEESB_SB_EEEEENS5_IJNSA_ILi128EEENSA_ILi64EEENSA_ILi32EEEEEEaNS5_IJlSB_lEEEaSI_NS4_8TiledMMAINS4_8MMA_AtomIJNS4_15SM100_MMA_S8_SSIaaiLi128ELi64ELNS4_4UMMA5MajorE0ELSN_0ELNSM_8SaturateE0EEEEEENS4_6LayoutISC_NS5_IJNSA_ILi0EEESS_SS_EEEEENS5_IJNS4_10UnderscoreESV_SV_EEEEENS4_13SM90_TMA_LOADENS4_14ComposedLayoutINS4_7SwizzleILi1ELi4ELi3EEENS4_18smem_ptr_flag_bitsILi8EEENSR_INS5_IJNSA_ILi8EEESG_EEENS5_IJSG_SB_EEEEEEEvNS4_8identityESY_S18_vS19_EENS_8epilogue10collective18CollectiveEpilogueINS1B_23Sm100TmaWarpSpecializedILi1ELi1ELi64ELb0ELb0EEEJSH_NS5_IJNSR_ISE_SB_EENSR_ISF_SB_EEEEEaSI_aSI_NS1B_6fusion15FusionCallbacksIS1F_NS1J_17LinearCombinationIaiaiLNS_15FloatRoundStyleE2EEESH_S1I_JEEENS4_5SM1004TMEM4LOAD26SM100_TMEM_LOAD_32dp32b64xESY_NSZ_INS10_ILi2ELi4ELi3EEES13_NSR_INS5_IJS14_SF_EEENS5_IJSF_SB_EEEEEEENS4_39AutoVectorizingCopyWithAssumedAlignmentILi128EEENS4_14SM90_TMA_STOREES1X_S1Z_S1Z_EEEvvEEEEvNT_6ParamsE,(.L_x_131 - _ZN7cutlass13device_kernelINS_4gemm6kernel13GemmUniversalIN4cute5tupleIJiiiiEEENS1_10collective13CollectiveMmaINS1_35MainloopSm100TmaUmmaWarpSpecializedILi5ELi2ELi4ENS5_IJNS4_1CILi1EEESB_SB_EEEEENS5_IJNSA_ILi128EEENSA_ILi64EEENSA_ILi32EEEEEEaNS5_IJlSB_lEEEaSI_NS4_8TiledMMAINS4_8MMA_AtomIJNS4_15SM100_MMA_S8_SSIaaiLi128ELi64ELNS4_4UMMA5MajorE0ELSN_0ELNSM_8SaturateE0EEEEEENS4_6LayoutISC_NS5_IJNSA_ILi0EEESS_SS_EEEEENS5_IJNS4_10UnderscoreESV_SV_EEEEENS4_13SM90_TMA_LOADENS4_14ComposedLayoutINS4_7SwizzleILi1ELi4ELi3EEENS4_18smem_ptr_flag_bitsILi8EEENSR_INS5_IJNSA_ILi8EEESG_EEENS5_IJSG_SB_EEEEEEEvNS4_8identityESY_S18_vS19_EENS_8epilogue10collective18CollectiveEpilogueINS1B_23Sm100TmaWarpSpecializedILi1ELi1ELi64ELb0ELb0EEEJSH_NS5_IJNSR_ISE_SB_EENSR_ISF_SB_EEEEEaSI_aSI_NS1B_6fusion15FusionCallbacksIS1F_NS1J_17LinearCombinationIaiaiLNS_15FloatRoundStyleE2EEESH_S1I_JEEENS4_5SM1004TMEM4LOAD26SM100_TMEM_LOAD_32dp32b64xESY_NSZ_INS10_ILi2ELi4ELi3EEES13_NSR_INS5_IJS14_SF_EEENS5_IJSF_SB_EEEEEEENS4_39AutoVectorizingCopyWithAssumedAlignmentILi128EEENS4_14SM90_TMA_STOREES1X_S1Z_S1Z_EEEvvEEEEvNT_6ParamsE)
        .other          _ZN7cutlass13device_kernelINS_4gemm6kernel13GemmUniversalIN4cute5tupleIJiiiiEEENS1_10collective13CollectiveMmaINS1_35MainloopSm100TmaUmmaWarpSpecializedILi5ELi2ELi4ENS5_IJNS4_1CILi1EEESB_SB_EEEEENS5_IJNSA_ILi128EEENSA_ILi64EEENSA_ILi32EEEEEEaNS5_IJlSB_lEEEaSI_NS4_8TiledMMAINS4_8MMA_AtomIJNS4_15SM100_MMA_S8_SSIaaiLi128ELi64ELNS4_4UMMA5MajorE0ELSN_0ELNSM_8SaturateE0EEEEEENS4_6LayoutISC_NS5_IJNSA_ILi0EEESS_SS_EEEEENS5_IJNS4_10UnderscoreESV_SV_EEEEENS4_13SM90_TMA_LOADENS4_14ComposedLayoutINS4_7SwizzleILi1ELi4ELi3EEENS4_18smem_ptr_flag_bitsILi8EEENSR_INS5_IJNSA_ILi8EEESG_EEENS5_IJSG_SB_EEEEEEEvNS4_8identityESY_S18_vS19_EENS_8epilogue10collective18CollectiveEpilogueINS1B_23Sm100TmaWarpSpecializedILi1ELi1ELi64ELb0ELb0EEEJSH_NS5_IJNSR_ISE_SB_EENSR_ISF_SB_EEEEEaSI_aSI_NS1B_6fusion15FusionCallbacksIS1F_NS1J_17LinearCombinationIaiaiLNS_15FloatRoundStyleE2EEESH_S1I_JEEENS4_5SM1004TMEM4LOAD26SM100_TMEM_LOAD_32dp32b64xESY_NSZ_INS10_ILi2ELi4ELi3EEES13_NSR_INS5_IJS14_SF_EEENS5_IJSF_SB_EEEEEEENS4_39AutoVectorizingCopyWithAssumedAlignmentILi128EEENS4_14SM90_TMA_STOREES1X_S1Z_S1Z_EEEvvEEEEvNT_6ParamsE,@"STO_CUDA_ENTRY STV_DEFAULT"
_ZN7cutlass13device_kernelINS_4gemm6kernel13GemmUniversalIN4cute5tupleIJiiiiEEENS1_10collective13CollectiveMmaINS1_35MainloopSm100TmaUmmaWarpSpecializedILi5ELi2ELi4ENS5_IJNS4_1CILi1EEESB_SB_EEEEENS5_IJNSA_ILi128EEENSA_ILi64EEENSA_ILi32EEEEEEaNS5_IJlSB_lEEEaSI_NS4_8TiledMMAINS4_8MMA_AtomIJNS4_15SM100_MMA_S8_SSIaaiLi128ELi64ELNS4_4UMMA5MajorE0ELSN_0ELNSM_8SaturateE0EEEEEENS4_6LayoutISC_NS5_IJNSA_ILi0EEESS_SS_EEEEENS5_IJNS4_10UnderscoreESV_SV_EEEEENS4_13SM90_TMA_LOADENS4_14ComposedLayoutINS4_7SwizzleILi1ELi4ELi3EEENS4_18smem_ptr_flag_bitsILi8EEENSR_INS5_IJNSA_ILi8EEESG_EEENS5_IJSG_SB_EEEEEEEvNS4_8identityESY_S18_vS19_EENS_8epilogue10collective18CollectiveEpilogueINS1B_23Sm100TmaWarpSpecializedILi1ELi1ELi64ELb0ELb0EEEJSH_NS5_IJNSR_ISE_SB_EENSR_ISF_SB_EEEEEaSI_aSI_NS1B_6fusion15FusionCallbacksIS1F_NS1J_17LinearCombinationIaiaiLNS_15FloatRoundStyleE2EEESH_S1I_JEEENS4_5SM1004TMEM4LOAD26SM100_TMEM_LOAD_32dp32b64xESY_NSZ_INS10_ILi2ELi4ELi3EEES13_NSR_INS5_IJS14_SF_EEENS5_IJSF_SB_EEEEEEENS4_39AutoVectorizingCopyWithAssumedAlignmentILi128EEENS4_14SM90_TMA_STOREES1X_S1Z_S1Z_EEEvvEEEEvNT_6ParamsE:
[----:B------:R-:W1:Y:S01]  /*0000*/  LDC R1, c[0x0][0x37c] ;  /* 0x0000df00ff017b82 */ /* 0x000e620000000800 */
[----:B------:R-:W2:Y:S01]  /*0010*/  S2R R176, SR_TID.X ;  /* 0x0000000000b07919 */ /* 0x000ea20000002100 */
[----:B------:R-:W3:Y:S01]  /*0020*/  LDCU.64 UR4, c[0x0][0x890] ;  /* 0x00011200ff0477ac */ /* 0x000ee20008000a00 */
[----:B------:R-:W-:Y:S02]  /*0030*/  PRMT R168, RZ, 0x7610, R168 ;  /* 0x00007610ffa87816 */ /* 0x000fe400000000a8 */
[----:B------:R-:W-:Y:S01]  /*0040*/  ELECT P5, URZ, PT ;  /* 0x0000000000ff782f */ /* 0x000fe200038a0000 */
[----:B------:R-:W4:Y:S01]  /*0050*/  LDCU.64 UR40, c[0x0][0x358] ;  /* 0x00006b00ff2877ac */ /* 0x000f220008000a00 */
[----:B---3--:R-:W-:-:S04]  /*0060*/  UISETP.NE.U32.AND UP0, UPT, UR4, URZ, UPT ;  /* 0x000000ff0400728c */ /* 0x008fc8000bf05070 */
[----:B------:R-:W-:Y:S01]  /*0070*/  UISETP.NE.AND.EX UP0, UPT, UR5, URZ, UPT, UP0 ;  /* 0x000000ff0500728c */ /* 0x000fe2000bf05300 */
[----:B--2---:R-:W-:-:S05]  /*0080*/  SHF.R.U32.HI R181, RZ, 0x5, R176 ;  /* 0x00000005ffb57819 */ /* 0x004fca00000116b0 */
[----:B------:R-:W2:Y:S02]  /*0090*/  SHFL.IDX PT, R0, R181, RZ, 0x1f ;  /* 0x00001fffb5007589 */ /* 0x000ea400000e0000 */
[----:B--2---:R-:W-:Y:S01]  /*00a0*/  R2UR UR8, R0 ;  /* 0x00000000000872ca */ /* 0x004fe200000e0000 */
[----:B-1--4-:R-:W-:-:S14]  /*00b0*/  BRA.U UP0, `(.L_x_0) ;  /* 0x00000001002c7547 */ /* 0x012fdc000b800000 */
[----:B------:R-:W1:Y:S02]  /*00c0*/  LDCU.64 UR6, c[0x0][0x888] ;  /* 0x00011100ff0677ac */ /* 0x000e640008000a00 */
[----:B-1----:R-:W-:-:S04]  /*00d0*/  UISETP.NE.U32.AND UP0, UPT, UR6, URZ, UPT ;  /* 0x000000ff0600728c */ /* 0x002fc8000bf05070 */
[----:B------:R-:W-:-:S09]  /*00e0*/  UISETP.NE.AND.EX UP0, UPT, UR7, URZ, UPT, UP0 ;  /* 0x000000ff0700728c */ /* 0x000fd2000bf05300 */
[----:B------:R-:W-:Y:S05]  /*00f0*/  BRA.U !UP0, `(.L_x_1) ;  /* 0x0000000108107547 */ /* 0x000fea000b800000 */
[----:B------:R-:W1:Y:S02]  /*0100*/  LDC.64 R80, c[0x0][0x888] ;  /* 0x00022200ff507b82 */ /* 0x000e640000000a00 */
[----:B-1----:R1:W5:Y:S01]  /*0110*/  LDG.E R80, desc[UR40][R80.64] ;  /* 0x0000002850507981 */ /* 0x002362000c1e1900 */
[----:B------:R-:W-:Y:S01]  /*0120*/  HFMA2 R168, -RZ, RZ, 0, 5.9604644775390625e-08 ;  /* 0x00000001ffa87431 */ /* 0x000fe200000001ff */
[----:B------:R-:W-:Y:S05]  /*0130*/  BRA `(.L_x_0) ;  /* 0x00000000000c7947 */ /* 0x000fea0003800000 */
.L_x_1:
[----:B------:R-:W1:Y:S01]  /*0140*/  LDCU UR6, c[0x0][0x880] ;  /* 0x00011000ff0677ac */ /* 0x000e620008000800 */
[----:B------:R-:W-:Y:S01]  /*0150*/  HFMA2 R168, -RZ, RZ, 0, 5.9604644775390625e-08 ;  /* 0x00000001ffa87431 */ /* 0x000fe200000001ff */
[----:B-1----:R-:W-:-:S07]  /*0160*/  MOV R80, UR6 ;  /* 0x0000000600507c02 */ /* 0x002fce0008000f00 */
.L_x_0:
[----:B------:R-:W2:Y:S02]  /*0170*/  LDCU.64 UR6, c[0x0][0x8b0] ;  /* 0x00011600ff0677ac */ /* 0x000ea40008000a00 */
[----:B--2---:R-:W-:-:S04]  /*0180*/  UISETP.NE.U32.AND UP0, UPT, UR6, URZ, UPT ;  /* 0x000000ff0600728c */ /* 0x004fc8000bf05070 */
[----:B------:R-:W-:-:S09]  /*0190*/  UISETP.NE.AND.EX UP0, UPT, UR7, URZ, UPT, UP0 ;  /* 0x000000ff0700728c */ /* 0x000fd2000bf05300 */
[----:B------:R-:W-:Y:S05]  /*01a0*/  BRA.U UP0, `(.L_x_2) ;  /* 0x0000000100247547 */ /* 0x000fea000b800000 */
[----:B------:R-:W2:Y:S02]  /*01b0*/  LDCU.64 UR6, c[0x0][0x8a8] ;  /* 0x00011500ff0677ac */ /* 0x000ea40008000a00 */
[----:B--2---:R-:W-:-:S04]  /*01c0*/  UISETP.NE.U32.AND UP0, UPT, UR6, URZ, UPT ;  /* 0x000000ff0600728c */ /* 0x004fc8000bf05070 */
[----:B------:R-:W-:-:S09]  /*01d0*/  UISETP.NE.AND.EX UP0, UPT, UR7, URZ, UPT, UP0 ;  /* 0x000000ff0700728c */ /* 0x000fd2000bf05300 */
[----:B------:R-:W-:Y:S05]  /*01e0*/  BRA.U !UP0, `(.L_x_3) ;  /* 0x00000001080c7547 */ /* 0x000fea000b800000 */
[----:B------:R-:W2:Y:S02]  /*01f0*/  LDC.64 R78, c[0x0][0x8a8] ;  /* 0x00022a00ff4e7b82 */ /* 0x000ea40000000a00 */
[----:B--2---:R2:W5:Y:S01]  /*0200*/  LDG.E R78, desc[UR40][R78.64] ;  /* 0x000000284e4e7981 */ /* 0x004562000c1e1900 */
[----:B------:R-:W-:Y:S05]  /*0210*/  BRA `(.L_x_2) ;  /* 0x0000000000087947 */ /* 0x000fea0003800000 */
.L_x_3:
[----:B------:R-:W2:Y:S02]  /*0220*/  LDCU UR6, c[0x0][0x8a0] ;  /* 0x00011400ff0677ac */ /* 0x000ea40008000800 */
[----:B--2---:R-:W-:Y:S02]  /*0230*/  MOV R78, UR6 ;  /* 0x00000006004e7c02 */ /* 0x004fe40008000f00 */
.L_x_2:
[----:B------:R-:W-:Y:S01]  /*0240*/  IMAD.U32 R0, RZ, RZ, UR8 ;  /* 0x00000008ff007e24 */ /* 0x000fe2000f8e00ff */
[----:B------:R-:W-:Y:S04]  /*0250*/  BSSY.RECONVERGENT B0, `(.L_x_4) ;  /* 0x000000c000007945 */ /* 0x000fe80003800200 */
[C---:B------:R-:W-:Y:S02]  /*0260*/  ISETP.NE.OR P1, PT, R0.reuse, 0x1, !P5 ;  /* 0x000000010000780c */ /* 0x040fe40006f25670 */
[----:B------:R-:W-:-:S11]  /*0270*/  ISETP.NE.OR P0, PT, R0, 0x3, !P5 ;  /* 0x000000030000780c */ /* 0x000fd60006f05670 */
[----:B------:R-:W-:Y:S05]  /*0280*/  @P1 BRA `(.L_x_5) ;  /* 0x0000000000201947 */ /* 0x000fea0003800000 */
[----:B------:R-:W3:Y:S02]  /*0290*/  LDCU.64 UR6, c[0x0][0x348] ;  /* 0x00006900ff0677ac */ /* 0x000ee40008000a00 */
[----:B---3--:R-:W-:Y:S02]  /*02a0*/  UIADD3 UR10, UP1, UPT, UR6, 0x80, URZ ;  /* 0x00000080060a7890 */ /* 0x008fe4000ff3e0ff */
[----:B------:R-:W-:Y:S02]  /*02b0*/  UIADD3 UR6, UP0, UPT, UR6, 0x180, URZ ;  /* 0x0000018006067890 */ /* 0x000fe4000ff1e0ff */
[----:B------:R-:W-:Y:S02]  /*02c0*/  UIADD3.X UR11, UPT, UPT, URZ, UR7, URZ, UP1, !UPT ;  /* 0x00000007ff0b7290 */ /* 0x000fe40008ffe4ff */
[----:B------:R-:W-:-:S07]  /*02d0*/  UIADD3.X UR7, UPT, UPT, URZ, UR7, URZ, UP0, !UPT ;  /* 0x00000007ff077290 */ /* 0x000fce00087fe4ff */
[----:B------:R3:W-:Y:S02]  /*02e0*/  UTMACCTL.PF [UR10] ;  /* 0x000000000a0079b9 */ /* 0x0007e40008040000 */
[----:B------:R3:W-:Y:S02]  /*02f0*/  UTMACCTL.PF [UR6] ;  /* 0x00000000060079b9 */ /* 0x0007e40008040000 */
[----:B---3--:R-:W-:Y:S01]  /*0300*/  NOP ;  /* 0x0000000000007918 */ /* 0x008fe20000000000 */
.L_x_5:
[----:B------:R-:W-:Y:S05]  /*0310*/  BSYNC.RECONVERGENT B0 ;  /* 0x0000000000007941 */ /* 0x000fea0003800200 */
.L_x_4:
[----:B------:R-:W-:Y:S04]  /*0320*/  BSSY.RECONVERGENT B0, `(.L_x_6) ;  /* 0x000000a000007945 */ /* 0x000fe80003800200 */
        /* <DEDUP_REMOVED lines=9> */
.L_x_7:
[----:B------:R-:W-:Y:S05]  /*03c0*/  BSYNC.RECONVERGENT B0 ;  /* 0x0000000000007941 */ /* 0x000fea0003800200 */
.L_x_6:
[----:B------:R-:W3:Y:S01]  /*03d0*/  LDCU.64 UR6, c[0x0][0x888] ;  /* 0x00011100ff0677ac */ /* 0x000ee20008000a00 */
[----:B------:R-:W-:Y:S02]  /*03e0*/  UISETP.EQ.U32.AND UP1, UPT, UR4, URZ, UPT ;  /* 0x000000ff0400728c */ /* 0x000fe4000bf22070 */
[----:B------:R-:W-:Y:S02]  /*03f0*/  UPLOP3.LUT UP2, UPT, UPT, UPT, UPT, 0x80, 0x8 ;  /* 0x000000000008789c */ /* 0x000fe40003f4f070 */
[----:B---3--:R-:W-:-:S04]  /*0400*/  UISETP.NE.U32.AND UP0, UPT, UR6, URZ, UPT ;  /* 0x000000ff0600728c */ /* 0x008fc8000bf05070 */
[----:B------:R-:W-:-:S04]  /*0410*/  UISETP.NE.AND.EX UP0, UPT, UR7, URZ, UPT, UP0 ;  /* 0x000000ff0700728c */ /* 0x000fc8000bf05300 */
[----:B------:R-:W-:-:S04]  /*0420*/  UISETP.EQ.OR.EX UP3, UPT, UR5, URZ, !UP0, UP1 ;  /* 0x000000ff0500728c */ /* 0x000fc8000c762710 */
[----:B------:R-:W-:-:S05]  /*0430*/  UP2UR UR44, UPR, URZ, 0x8 ;  /* 0x00000008ff2c7883 */ /* 0x000fca0008000000 */
[----:B------:R-:W-:Y:S07]  /*0440*/  BRA.U !UP3, `(.L_x_8) ;  /* 0x000000010b207547 */ /* 0x000fee000b800000 */
[----:B-----5:R-:W-:Y:S01]  /*0450*/  R2UR UR6, R80 ;  /* 0x00000000500672ca */ /* 0x020fe200000e0000 */
[----:B------:R-:W-:Y:S02]  /*0460*/  UISETP.NE.U32.AND UP2, UPT, UR4, URZ, UPT ;  /* 0x000000ff0400728c */ /* 0x000fe4000bf45070 */
[----:B------:R-:W-:Y:S02]  /*0470*/  USEL UR4, URZ, 0xffffffff, UP0 ;  /* 0xffffffffff047887 */ /* 0x000fe40008000000 */
[----:B------:R-:W-:-:S08]  /*0480*/  UISETP.NE.AND.EX UP2, UPT, UR5, URZ, UPT, UP2 ;  /* 0x000000ff0500728c */ /* 0x000fd0000bf45320 */
[----:B------:R-:W-:-:S04]  /*0490*/  UISETP.NE.AND UP1, UPT, UR6, URZ, UPT ;  /* 0x000000ff0600728c */ /* 0x000fc8000bf25270 */
[----:B------:R-:W-:-:S04]  /*04a0*/  @!UP2 USEL UR4, URZ, 0xffffffff, UP1 ;  /* 0xffffffffff04a887 */ /* 0x000fc80008800000 */
[----:B------:R-:W-:-:S04]  /*04b0*/  ULOP3.LUT UR4, UR4, 0x1, URZ, 0xc0, !UPT ;  /* 0x0000000104047892 */ /* 0x000fc8000f8ec0ff */
[----:B------:R-:W-:-:S11]  /*04c0*/  UISETP.NE.U32.AND UP2, UPT, UR4, 0x1, UPT ;  /* 0x000000010400788c */ /* 0x000fd6000bf45070 */
.L_x_8:
[----:B------:R-:W3:Y:S01]  /*04d0*/  SHFL.IDX PT, R2, R181, RZ, 0x1f ;  /* 0x00001fffb5027589 */ /* 0x000ee200000e0000 */
[----:B------:R-:W-:-:S04]  /*04e0*/  UISETP.NE.AND UP1, UPT, UR8, 0x2, UPT ;  /* 0x000000020800788c */ /* 0x000fc8000bf25270 */
[----:B------:R-:W-:Y:S01]  /*04f0*/  USEL UR13, URZ, 0x1, UP1 ;  /* 0x00000001ff0d7887 */ /* 0x000fe20008800000 */
[----:B---3--:R-:W-:-:S13]  /*0500*/  ISETP.NE.AND P0, PT, R2, RZ, PT ;  /* 0x000000ff0200720c */ /* 0x008fda0003f05270 */
[----:B------:R-:W-:Y:S05]  /*0510*/  @P0 BRA `(.L_x_9) ;  /* 0x0000000000500947 */ /* 0x000fea0003800000 */
[----:B------:R-:W3:Y:S01]  /*0520*/  S2UR UR5, SR_CgaCtaId ;  /* 0x00000000000579c3 */ /* 0x000ee20000008800 */
[----:B------:R-:W-:Y:S01]  /*0530*/  UMOV UR6, 0x400 ;  /* 0x0000040000067882 */ /* 0x000fe20000000000 */
[----:B------:R-:W-:Y:S01]  /*0540*/  UMOV UR4, 0x1 ;  /* 0x0000000100047882 */ /* 0x000fe20000000000 */
[----:B------:R-:W-:Y:S01]  /*0550*/  ELECT P0, URZ, PT ;  /* 0x0000000000ff782f */ /* 0x000fe20003800000 */
[----:B---3--:R-:W-:Y:S02]  /*0560*/  ULEA UR5, UR5, UR6, 0x18 ;  /* 0x0000000605057291 */ /* 0x008fe4000f8ec0ff */
[----:B------:R-:W-:-:S04]  /*0570*/  UIADD3 UR6, UPT, UPT, -UR4, 0x100000, URZ ;  /* 0x0010000004067890 */ /* 0x000fc8000fffe1ff */
[----:B------:R-:W-:Y:S02]  /*0580*/  USHF.L.U32 UR7, UR6, 0xb, URZ ;  /* 0x0000000b06077899 */ /* 0x000fe400080006ff */
[----:B------:R-:W-:Y:S01]  /*0590*/  USHF.L.U32 UR6, UR6, 0x1, URZ ;  /* 0x0000000106067899 */ /* 0x000fe200080006ff */
[----:B------:R-:W3:Y:S11]  /*05a0*/  FENCE.VIEW.ASYNC.S ;  /* 0x00000000000073c6 */ /* 0x000ef60000000000 */
[----:B---3--:R3:W4:Y:S01]  /*05b0*/  SYNCS.EXCH.64 URZ, [UR5], UR6 ;  /* 0x0000000605ff75b2 */ /* 0x0087220008000100 */
[----:B------:R3:W1:Y:S01]  /*05c0*/  SYNCS.EXCH.64 URZ, [UR5+0x28], UR6 ;  /* 0x0000280605ff75b2 */ /* 0x0006620008000100 */
        /* <DEDUP_REMOVED lines=8> */
[----:B------:R-:W-:Y:S01]  /*0650*/  NOP ;  /* 0x0000000000007918 */ /* 0x000fe20000000000 */
.L_x_9:
[----:B------:R-:W2:Y:S01]  /*0660*/  SHFL.IDX PT, R2, R181, RZ, 0x1f ;  /* 0x00001fffb5027589 */ /* 0x000ea200000e0000 */
[----:B------:R-:W-:Y:S01]  /*0670*/  NOP ;  /* 0x0000000000007918 */ /* 0x000fe20000000000 */
[----:B--2---:R-:W-:-:S13]  /*0680*/  ISETP.NE.AND P0, PT, R2, 0x1, PT ;  /* 0x000000010200780c */ /* 0x004fda0003f05270 */
[----:B------:R-:W-:Y:S05]  /*0690*/  @P0 BRA `(.L_x_10) ;  /* 0x0000000000400947 */ /* 0x000fea0003800000 */
[----:B---3--:R-:W2:Y:S01]  /*06a0*/  S2UR UR6, SR_CgaCtaId ;  /* 0x00000000000679c3 */ /* 0x008ea20000008800 */
[----:B------:R-:W-:Y:S01]  /*06b0*/  UMOV UR7, 0x400 ;  /* 0x0000040000077882 */ /* 0x000fe20000000000 */
[----:B------:R-:W-:Y:S01]  /*06c0*/  UMOV UR5, 0x20 ;  /* 0x0000002000057882 */ /* 0x000fe20000000000 */
[----:B------:R-:W-:Y:S01]  /*06d0*/  UMOV UR4, 0x80 ;  /* 0x0000008000047882 */ /* 0x000fe20000000000 */
[----:B------:R-:W-:-:S04]  /*06e0*/  UIADD3 UR10, UPT, UPT, -UR5, 0x100000, URZ ;  /* 0x00100000050a7890 */ /* 0x000fc8000fffe1ff */
[----:B------:R-:W-:Y:S02]  /*06f0*/  USHF.L.U32 UR11, UR10, 0xb, URZ ;  /* 0x0000000b0a0b7899 */ /* 0x000fe400080006ff */
[----:B------:R-:W-:Y:S02]  /*0700*/  USHF.L.U32 UR10, UR10, 0x1, URZ ;  /* 0x000000010a0a7899 */ /* 0x000fe400080006ff */
[----:B------:R-:W-:-:S04]  /*0710*/  UIADD3 UR4, UPT, UPT, -UR4, 0x100000, URZ ;  /* 0x0010000004047890 */ /* 0x000fc8000fffe1ff */
[----:B------:R-:W-:Y:S02]  /*0720*/  USHF.L.U32 UR5, UR4, 0xb, URZ ;  /* 0x0000000b04057899 */ /* 0x000fe400080006ff */
[----:B------:R-:W-:Y:S01]  /*0730*/  USHF.L.U32 UR4, UR4, 0x1, URZ ;  /* 0x0000000104047899 */ /* 0x000fe200080006ff */
[----:B------:R-:W-:Y:S01]  /*0740*/  ELECT P0, URZ, PT ;  /* 0x0000000000ff782f */ /* 0x000fe20003800000 */
[----:B--2---:R-:W-:Y:S01]  /*0750*/  ULEA UR6, UR6, UR7, 0x18 ;  /* 0x0000000706067291 */ /* 0x004fe2000f8ec0ff */
[----:B------:R-:W2:Y:S11]  /*0760*/  FENCE.VIEW.ASYNC.S ;  /* 0x00000000000073c6 */ /* 0x000eb60000000000 */
[----:B--2---:R2:W3:Y:S01]  /*0770*/  SYNCS.EXCH.64 URZ, [UR6+0x50], UR10 ;  /* 0x0000500a06ff75b2 */ /* 0x0044e20008000100 */
[----:B------:R2:W1:Y:S01]  /*0780*/  SYNCS.EXCH.64 URZ, [UR6+0x58], UR4 ;  /* 0x0000580406ff75b2 */ /* 0x0004620008000100 */
[----:B------:R-:W-:Y:S01]  /*0790*/  NOP ;  /* 0x0000000000007918 */ /* 0x000fe20000000000 */
.L_x_10:
[----:B------:R-:W4:Y:S01]  /*07a0*/  SHFL.IDX PT, R2, R181, RZ, 0x1f ;  /* 0x00001fffb5027589 */ /* 0x000f2200000e0000 */
[----:B------:R-:W-:Y:S01]  /*07b0*/  NOP ;  /* 0x0000000000007918 */ /* 0x000fe20000000000 */
[----:B----4-:R-:W-:-:S13]  /*07c0*/  ISETP.NE.AND P0, PT, R2, 0x3, PT ;  /* 0x000000030200780c */ /* 0x010fda0003f05270 */
[----:B------:R-:W-:Y:S05]  /*07d0*/  @P0 BRA `(.L_x_11) ;  /* 0x0000000000300947 */ /* 0x000fea0003800000 */
[----:B--23--:R-:W2:Y:S01]  /*07e0*/  S2UR UR5, SR_CgaCtaId ;  /* 0x00000000000579c3 */ /* 0x00cea20000008800 */
[----:B------:R-:W-:Y:S01]  /*07f0*/  UMOV UR6, 0x400 ;  /* 0x0000040000067882 */ /* 0x000fe20000000000 */
[----:B------:R-:W-:Y:S01]  /*0800*/  UMOV UR4, 0x20 ;  /* 0x0000002000047882 */ /* 0x000fe20000000000 */
[----:B------:R-:W-:Y:S01]  /*0810*/  ELECT P0, URZ, PT ;  /* 0x0000000000ff782f */ /* 0x000fe20003800000 */
[----:B--2---:R-:W-:Y:S02]  /*0820*/  ULEA UR5, UR5, UR6, 0x18 ;  /* 0x0000000605057291 */ /* 0x004fe4000f8ec0ff */
[----:B------:R-:W-:-:S04]  /*0830*/  UIADD3 UR6, UPT, UPT, -UR4, 0x100000, URZ ;  /* 0x0010000004067890 */ /* 0x000fc8000fffe1ff */
[----:B------:R-:W-:Y:S02]  /*0840*/  USHF.L.U32 UR7, UR6, 0xb, URZ ;  /* 0x0000000b06077899 */ /* 0x000fe400080006ff */
[----:B------:R-:W-:Y:S01]  /*0850*/  USHF.L.U32 UR6, UR6, 0x1, URZ ;  /* 0x0000000106067899 */ /* 0x000fe200080006ff */
[----:B------:R-:W2:Y:S11]  /*0860*/  FENCE.VIEW.ASYNC.S ;  /* 0x00000000000073c6 */ /* 0x000eb60000000000 */
[----:B--2---:R4:W2:Y:S01]  /*0870*/  SYNCS.EXCH.64 URZ, [UR5+0x60], UR6 ;  /* 0x0000600605ff75b2 */ /* 0x0048a20008000100 */
[----:B------:R4:W3:Y:S02]  /*0880*/  SYNCS.EXCH.64 URZ, [UR5+0x68], UR6 ;  /* 0x0000680605ff75b2 */ /* 0x0008e40008000100 */
[----:B----4-:R-:W-:Y:S01]  /*0890*/  NOP ;  /* 0x0000000000007918 */ /* 0x010fe20000000000 */
.L_x_11:
[----:B------:R-:W4:Y:S01]  /*08a0*/  SHFL.IDX PT, R2, R181, RZ, 0x1f ;  /* 0x00001fffb5027589 */ /* 0x000f2200000e0000 */
[----:B------:R-:W-:Y:S01]  /*08b0*/  NOP ;  /* 0x0000000000007918 */ /* 0x000fe20000000000 */
[----:B----4-:R-:W-:-:S13]  /*08c0*/  ISETP.NE.AND P0, PT, R2, 0x4, PT ;  /* 0x000000040200780c */ /* 0x010fda0003f05270 */
[----:B------:R-:W-:Y:S05]  /*08d0*/  @P0 BRA `(.L_x_12) ;  /* 0x00000000004c0947 */ /* 0x000fea0003800000 */
[----:B--23--:R-:W2:Y:S01]  /*08e0*/  S2UR UR5, SR_CgaCtaId ;  /* 0x00000000000579c3 */ /* 0x00cea20000008800 */
[----:B------:R-:W-:Y:S01]  /*08f0*/  UMOV UR7, 0x100 ;  /* 0x0000010000077882 */ /* 0x000fe20000000000 */
[----:B------:R-:W-:Y:S01]  /*0900*/  UMOV UR6, 0x400 ;  /* 0x0000040000067882 */ /* 0x000fe20000000000 */
[----:B------:R-:W-:Y:S01]  /*0910*/  USEL UR7, UR7, 0xe0, UP2 ;  /* 0x000000e007077887 */ /* 0x000fe20009000000 */
[----:B------:R-:W-:Y:S01]  /*0920*/  UMOV UR4, 0x1 ;  /* 0x0000000100047882 */ /* 0x000fe20000000000 */
[----:B------:R-:W-:Y:S01]  /*0930*/  ELECT P0, URZ, PT ;  /* 0x0000000000ff782f */ /* 0x000fe20003800000 */
[----:B------:R-:W-:-:S04]  /*0940*/  UIADD3 UR10, UPT, UPT, -UR4, 0x100000, URZ ;  /* 0x00100000040a7890 */ /* 0x000fc8000fffe1ff */
[----:B------:R-:W-:Y:S02]  /*0950*/  USHF.L.U32 UR11, UR10, 0xb, URZ ;  /* 0x0000000b0a0b7899 */ /* 0x000fe400080006ff */
[----:B------:R-:W-:Y:S02]  /*0960*/  USHF.L.U32 UR10, UR10, 0x1, URZ ;  /* 0x000000010a0a7899 */ /* 0x000fe400080006ff */
[----:B--2---:R-:W-:Y:S02]  /*0970*/  ULEA UR5, UR5, UR6, 0x18 ;  /* 0x0000000605057291 */ /* 0x004fe4000f8ec0ff */
[----:B------:R-:W-:-:S04]  /*0980*/  UIADD3 UR6, UPT, UPT, -UR7, 0x100000, URZ ;  /* 0x0010000007067890 */ /* 0x000fc8000fffe1ff */
[----:B------:R-:W-:Y:S02]  /*0990*/  USHF.L.U32 UR7, UR6, 0xb, URZ ;  /* 0x0000000b06077899 */ /* 0x000fe400080006ff */
[----:B------:R-:W-:Y:S01]  /*09a0*/  USHF.L.U32 UR6, UR6, 0x1, URZ ;  /* 0x0000000106067899 */ /* 0x000fe200080006ff */
[----:B------:R-:W2:Y:S03]  /*09b0*/  FENCE.VIEW.ASYNC.S ;  /* 0x00000000000073c6 */ /* 0x000ea60000000000 */
[----:B--2---:R4:W2:Y:S08]  /*09c0*/  SYNCS.EXCH.64 URZ, [UR5+0x70], UR10 ;  /* 0x0000700a05ff75b2 */ /* 0x0048b00008000100 */
[----:B------:R4:W3:Y:S01]  /*09d0*/  SYNCS.EXCH.64 URZ, [UR5+0x80], UR6 ;  /* 0x0000800605ff75b2 */ /* 0x0008e20008000100 */
[----:B------:R4:W1:Y:S01]  /*09e0*/  SYNCS.EXCH.64 URZ, [UR5+0x78], UR10 ;  /* 0x0000780a05ff75b2 */ /* 0x0008620008000100 */
[----:B------:R4:W1:Y:S02]  /*09f0*/  SYNCS.EXCH.64 URZ, [UR5+0x88], UR6 ;  /* 0x0000880605ff75b2 */ /* 0x0008640008000100 */
[----:B----4-:R-:W-:Y:S01]  /*0a00*/  NOP ;  /* 0x0000000000007918 */ /* 0x010fe20000000000 */
.L_x_12:
[----:B------:R-:W4:Y:S01]  /*0a10*/  SHFL.IDX PT, R2, R181, RZ, 0x1f ;  /* 0x00001fffb5027589 */ /* 0x000f2200000e0000 */
[----:B------:R-:W-:Y:S01]  /*0a20*/  NOP ;  /* 0x0000000000007918 */ /* 0x000fe20000000000 */
[----:B----4-:R-:W-:-:S13]  /*0a30*/  ISETP.NE.AND P0, PT, R2, 0x5, PT ;  /* 0x000000050200780c */ /* 0x010fda0003f05270 */
[----:B------:R-:W-:Y:S05]  /*0a40*/  @P0 BRA `(.L_x_13) ;  /* 0x0000000000580947 */ /* 0x000fea0003800000 */
[----:B--23--:R-:W2:Y:S01]  /*0a50*/  S2UR UR6, SR_CgaCtaId ;  /* 0x00000000000679c3 */ /* 0x00cea20000008800 */
        /* <DEDUP_REMOVED lines=12> */
[----:B--2---:R4:W2:Y:S01]  /*0b20*/  SYNCS.EXCH.64 URZ, [UR6+0x90], UR10 ;  /* 0x0000900a06ff75b2 */ /* 0x0048a20008000100 */
[----:B------:R4:W3:Y:S01]  /*0b30*/  SYNCS.EXCH.64 URZ, [UR6+0xb0], UR4 ;  /* 0x0000b00406ff75b2 */ /* 0x0008e20008000100 */
[----:B------:R4:W1:Y:S01]  /*0b40*/  SYNCS.EXCH.64 URZ, [UR6+0x98], UR10 ;  /* 0x0000980a06ff75b2 */ /* 0x0008620008000100 */
[----:B------:R4:W1:Y:S01]  /*0b50*/  SYNCS.EXCH.64 URZ, [UR6+0xb8], UR4 ;  /* 0x0000b80406ff75b2 */ /* 0x0008620008000100 */
[----:B------:R4:W1:Y:S01]  /*0b60*/  SYNCS.EXCH.64 URZ, [UR6+0xa0], UR10 ;  /* 0x0000a00a06ff75b2 */ /* 0x0008620008000100 */
[----:B------:R4:W1:Y:S01]  /*0b70*/  SYNCS.EXCH.64 URZ, [UR6+0xc0], UR4 ;  /* 0x0000c00406ff75b2 */ /* 0x0008620008000100 */
[----:B------:R4:W1:Y:S01]  /*0b80*/  SYNCS.EXCH.64 URZ, [UR6+0xa8], UR10 ;  /* 0x0000a80a06ff75b2 */ /* 0x0008620008000100 */
[----:B------:R4:W1:Y:S02]  /*0b90*/  SYNCS.EXCH.64 URZ, [UR6+0xc8], UR4 ;  /* 0x0000c80406ff75b2 */ /* 0x0008640008000100 */
[----:B----4-:R-:W-:Y:S01]  /*0ba0*/  NOP ;  /* 0x0000000000007918 */ /* 0x010fe20000000000 */
.L_x_13:
        /* <DEDUP_REMOVED lines=14> */
[----:B------:R4:W3:Y:S01]  /*0c90*/  SYNCS.EXCH.64 URZ, [UR5+0xe0], UR6 ;  /* 0x0000e00605ff75b2 */ /* 0x0008e20008000100 */
[----:B------:R4:W1:Y:S01]  /*0ca0*/  SYNCS.EXCH.64 URZ, [UR5+0xd8], UR6 ;  /* 0x0000d80605ff75b2 */ /* 0x0008620008000100 */
[----:B------:R4:W1:Y:S02]  /*0cb0*/  SYNCS.EXCH.64 URZ, [UR5+0xe8], UR6 ;  /* 0x0000e80605ff75b2 */ /* 0x0008640008000100 */
[----:B----4-:R-:W-:Y:S01]  /*0cc0*/  NOP ;  /* 0x0000000000007918 */ /* 0x010fe20000000000 */
.L_x_14:
[----:B--23--:R-:W2:Y:S01]  /*0cd0*/  S2UR UR5, SR_CTAID.X ;  /* 0x00000000000579c3 */ /* 0x00cea20000002500 */
[----:B------:R-:W-:-:S05]  /*0ce0*/  CS2R.32 R167, SR_CgaSize ;  /* 0x0000000000a77805 */ /* 0x000fca0000008a00 */
[----:B------:R-:W-:-:S05]  /*0cf0*/  IMAD R167, R167, -0xa0, RZ ;  /* 0xffffff60a7a77824 */ /* 0x000fca00078e02ff */
[----:B------:R-:W-:-:S14]  /*0d00*/  R2UR UR7, R167 ;  /* 0x00000000a70772ca */ /* 0x000fdc00000e0000 */
[----:B------:R-:W3:Y:S01]  /*0d10*/  LDCU UR7, c[0x0][UR7+0x2b0] ;  /* 0x00005600070777ac */ /* 0x000ee20008000800 */
[----:B------:R-:W-:Y:S01]  /*0d20*/  NOP ;  /* 0x0000000000007918 */ /* 0x000fe20000000000 */
[----:B------:R-:W-:-:S05]  /*0d30*/  CS2R.32 R167, SR_CgaSize ;  /* 0x0000000000a77805 */ /* 0x000fca0000008a00 */
[----:B------:R-:W-:-:S05]  /*0d40*/  IMAD R167, R167, -0xa0, RZ ;  /* 0xffffff60a7a77824 */ /* 0x000fca00078e02ff */
[----:B------:R-:W-:-:S14]  /*0d50*/  R2UR UR6, R167 ;  /* 0x00000000a70672ca */ /* 0x000fdc00000e0000 */
[----:B------:R-:W4:Y:S01]  /*0d60*/  LDCU UR6, c[0x0][UR6+0x2b4] ;  /* 0x00005680060677ac */ /* 0x000f220008000800 */
[----:B------:R-:W1:Y:S08]  /*0d70*/  S2UR UR4, SR_CTAID.Y ;  /* 0x00000000000479c3 */ /* 0x000e700000002600 */
[----:B------:R-:W4:Y:S01]  /*0d80*/  LDC R9, c[0x0][0xb24] ;  /* 0x0002c900ff097b82 */ /* 0x000f220000000800 */
[----:B--2---:R-:W-:-:S02]  /*0d90*/  I2FP.F32.U32 R4, UR5 ;  /* 0x0000000500047c45 */ /* 0x004fc40008201000 */
[----:B------:R-:W-:-:S05]  /*0da0*/  CS2R.32 R5, SR_CgaSize ;  /* 0x0000000000057805 */ /* 0x000fca0000008a00 */
[----:B------:R-:W-:-:S06]  /*0db0*/  IMAD R5, R5, -0xa0, RZ ;  /* 0xffffff6005057824 */ /* 0x000fcc00078e02ff */
[----:B------:R-:W2:Y:S01]  /*0dc0*/  LDC R5, c[0x0][R5+0x2a0] ;  /* 0x0000a80005057b82 */ /* 0x000ea20000000800 */
[----:B------:R-:W-:Y:S01]  /*0dd0*/  MOV R167, UR5 ;  /* 0x0000000500a77c02 */ /* 0x000fe20008000f00 */
[----:B---3--:R-:W-:Y:S01]  /*0de0*/  FMUL R4, R4, UR7 ;  /* 0x0000000704047c20 */ /* 0x008fe20008400000 */
[----:B-1----:R-:W-:Y:S02]  /*0df0*/  I2FP.F32.U32 R2, UR4 ;  /* 0x0000000400027c45 */ /* 0x002fe40008201000 */
[----:B------:R-:W-:-:S05]  /*0e00*/  CS2R.32 R3, SR_CgaSize ;  /* 0x0000000000037805 */ /* 0x000fca0000008a00 */
[----:B------:R-:W-:-:S06]  /*0e10*/  IMAD R3, R3, -0xa0, RZ ;  /* 0xffffff6003037824 */ /* 0x000fcc00078e02ff */
[----:B------:R-:W1:Y:S01]  /*0e20*/  LDC R3, c[0x0][R3+0x2a4] ;  /* 0x0000a90003037b82 */ /* 0x000e620000000800 */
[----:B------:R-:W3:Y:S01]  /*0e30*/  F2I.U32.TRUNC.NTZ R166, R4 ;  /* 0x0000000400a67305 */ /* 0x000ee2000020f000 */
[----:B------:R-:W-:Y:S01]  /*0e40*/  MOV R165, UR4 ;  /* 0x0000000400a57c02 */ /* 0x000fe20008000f00 */
[----:B----4-:R-:W-:-:S05]  /*0e50*/  FMUL R2, R2, UR6 ;  /* 0x0000000602027c20 */ /* 0x010fca0008400000 */
[----:B------:R-:W-:Y:S01]  /*0e60*/  BAR.SYNC.DEFER_BLOCKING 0x0 ;  /* 0x0000000000007b1d */ /* 0x000fe20000010000 */
[----:B------:R-:W-:-:S05]  /*0e70*/  ISETP.GE.AND P0, PT, R9, 0x1, PT ;  /* 0x000000010900780c */ /* 0x000fca0003f06270 */
[----:B------:R-:W4:Y:S02]  /*0e80*/  F2I.U32.TRUNC.NTZ R164, R2 ;  /* 0x0000000200a47305 */ /* 0x000f24000020f000 */
[----:B------:R-:W1:Y:S01]  /*0e90*/  S2UR UR36, SR_CTAID.Z ;  /* 0x00000000002479c3 */ /* 0x000e620000002700 */
[----:B---3--:R-:W-:-:S05]  /*0ea0*/  IADD3 R166, PT, PT, -R166, RZ, RZ ;  /* 0x000000ffa6a67210 */ /* 0x008fca0007ffe1ff */
[----:B--2---:R-:W-:Y:S01]  /*0eb0*/  IMAD R166, R5, R166, UR5 ;  /* 0x0000000505a67e24 */ /* 0x004fe2000f8e02a6 */
[----:B----4-:R-:W-:-:S05]  /*0ec0*/  IADD3 R164, PT, PT, -R164, RZ, RZ ;  /* 0x000000ffa4a47210 */ /* 0x010fca0007ffe1ff */
[----:B-1----:R-:W-:Y:S01]  /*0ed0*/  IMAD R164, R3, R164, UR4 ;  /* 0x0000000403a47e24 */ /* 0x002fe2000f8e02a4 */
[----:B------:R-:W-:Y:S06]  /*0ee0*/  @!P0 BRA `(.L_x_15) ;  /* 0x0000000000b88947 */ /* 0x000fec0003800000 */
[----:B------:R-:W1:Y:S01]  /*0ef0*/  LDC.64 R4, c[0x0][0xb18] ;  /* 0x0002c600ff047b82 */ /* 0x000e620000000a00 */
[----:B------:R-:W-:-:S07]  /*0f00*/  ISETP.NE.AND P0, PT, R9, 0x1, PT ;  /* 0x000000010900780c */ /* 0x000fce0003f05270 */
[----:B------:R-:W2:Y:S08]  /*0f10*/  LDC R10, c[0x0][0xb0c] ;  /* 0x0002c300ff0a7b82 */ /* 0x000eb00000000800 */
[----:B------:R-:W3:Y:S08]  /*0f20*/  LDC R11, c[0x0][0x370] ;  /* 0x0000dc00ff0b7b82 */ /* 0x000ef00000000800 */
[----:B------:R-:W4:Y:S01]  /*0f30*/  LDC R12, c[0x0][0x374] ;  /* 0x0000dd00ff0c7b82 */ /* 0x000f220000000800 */
[----:B-1----:R-:W-:-:S07]  /*0f40*/  ISETP.NE.AND P1, PT, R4, 0x1, PT ;  /* 0x000000010400780c */ /* 0x002fce0003f25270 */
[----:B------:R-:W3:Y:S01]  /*0f50*/  LDC.64 R6, c[0x0][0xb10] ;  /* 0x0002c400ff067b82 */ /* 0x000ee20000000a00 */
[----:B--2---:R-:W-:-:S07]  /*0f60*/  ISETP.NE.AND P2, PT, R10, 0x1, PT ;  /* 0x000000010a00780c */ /* 0x004fce0003f45270 */
[----:B------:R-:W1:Y:S08]  /*0f70*/  LDC R8, c[0x0][0xb20] ;  /* 0x0002c800ff087b82 */ /* 0x000e700000000800 */
[----:B------:R-:W2:Y:S01]  /*0f80*/  LDC.64 R2, c[0x0][0xb28] ;  /* 0x0002ca00ff027b82 */ /* 0x000ea20000000a00 */
[----:B----4-:R-:W-:-:S04]  /*0f90*/  IMAD.HI.U32 R13, R12, R5, RZ ;  /* 0x000000050c0d7227 */ /* 0x010fc800078e00ff */
[----:B------:R-:W-:-:S04]  /*0fa0*/  IMAD.HI.U32 R5, R165, R5, RZ ;  /* 0x00000005a5057227 */ /* 0x000fc800078e00ff */
[----:B---3--:R-:W-:-:S04]  /*0fb0*/  IMAD.HI.U32 R14, R11, R6, RZ ;  /* 0x000000060b0e7227 */ /* 0x008fc800078e00ff */
[----:B------:R-:W-:Y:S01]  /*0fc0*/  IMAD.HI.U32 R16, R167, R6, RZ ;  /* 0x00000006a7107227 */ /* 0x000fe200078e00ff */
[-C--:B------:R-:W-:Y:S02]  /*0fd0*/  @P2 SHF.R.U32.HI R11, RZ, R7.reuse, R14 ;  /* 0x00000007ff0b2219 */ /* 0x080fe4000001160e */
[-C--:B-1----:R-:W-:Y:S02]  /*0fe0*/  @P1 SHF.R.U32.HI R12, RZ, R8.reuse, R13 ;  /* 0x00000008ff0c1219 */ /* 0x082fe4000001160d */
[----:B------:R-:W-:Y:S02]  /*0ff0*/  SHF.R.U32.HI R8, RZ, R8, R5 ;  /* 0x00000008ff087219 */ /* 0x000fe40000011605 */
[----:B------:R-:W-:Y:S02]  /*1000*/  SHF.R.U32.HI R16, RZ, R7, R16 ;  /* 0x00000007ff107219 */ /* 0x000fe40000011610 */
[----:B------:R-:W-:Y:S01]  /*1010*/  SEL R5, R165, R8, !P1 ;  /* 0x00000008a5057207 */ /* 0x000fe20004800000 */
[----:B--2---:R-:W-:Y:S01]  /*1020*/  IMAD.HI.U32 R14, R12, R2, RZ ;  /* 0x000000020c0e7227 */ /* 0x004fe200078e00ff */
[----:B------:R-:W-:-:S03]  /*1030*/  SEL R7, R167, R16, !P2 ;  /* 0x00000010a7077207 */ /* 0x000fc60005000000 */
[----:B------:R-:W-:Y:S01]  /*1040*/  IMAD.HI.U32 R6, R11, R2, RZ ;  /* 0x000000020b067227 */ /* 0x000fe200078e00ff */
[----:B------:R-:W-:-:S04]  /*1050*/  @P0 SHF.R.U32.HI R12, RZ, R3, R14 ;  /* 0x00000003ff0c0219 */ /* 0x000fc8000001160e */
[----:B------:R-:W-:Y:S01]  /*1060*/  @P0 SHF.R.U32.HI R11, RZ, R3, R6 ;  /* 0x00000003ff0b0219 */ /* 0x000fe20000011606 */
[----:B------:R-:W-:-:S04]  /*1070*/  IMAD R12, R12, R9, RZ ;  /* 0x000000090c0c7224 */ /* 0x000fc800078e02ff */
[----:B------:R-:W-:Y:S01]  /*1080*/  IMAD R6, R11, R9, RZ ;  /* 0x000000090b067224 */ /* 0x000fe200078e02ff */
[----:B------:R-:W-:-:S04]  /*1090*/  ISETP.GE.AND P1, PT, R5, R12, PT ;  /* 0x0000000c0500720c */ /* 0x000fc80003f26270 */
[----:B------:R-:W-:Y:S01]  /*10a0*/  ISETP.GE.OR P1, PT, R7, R6, P1 ;  /* 0x000000060700720c */ /* 0x000fe20000f26670 */
[----:B------:R-:W-:-:S05]  /*10b0*/  IMAD.HI.U32 R6, R5, R2, RZ ;  /* 0x0000000205067227 */ /* 0x000fca00078e00ff */
[----:B------:R-:W-:-:S04]  /*10c0*/  SHF.R.U32.HI R6, RZ, R3, R6 ;  /* 0x00000003ff067219 */ /* 0x000fc80000011606 */
[----:B------:R-:W-:-:S03]  /*10d0*/  SEL R6, R5, R6, !P0 ;  /* 0x0000000605067207 */ /* 0x000fc60004000000 */
[----:B------:R-:W-:Y:S01]  /*10e0*/  @!P1 IMAD.HI.U32 R8, R7, R2, RZ ;  /* 0x0000000207089227 */ /* 0x000fe200078e00ff */
[----:B------:R-:W-:-:S04]  /*10f0*/  IADD3 R2, PT, PT, -R6, RZ, RZ ;  /* 0x000000ff06027210 */ /* 0x000fc80007ffe1ff */
[----:B------:R-:W-:Y:S01]  /*1100*/  @!P1 SHF.R.U32.HI R8, RZ, R3, R8 ;  /* 0x00000003ff089219 */ /* 0x000fe20000011608 */
[----:B------:R-:W-:-:S03]  /*1110*/  IMAD R2, R9, R2, R5 ;  /* 0x0000000209027224 */ /* 0x000fc600078e0205 */
[----:B------:R-:W-:Y:S02]  /*1120*/  @!P1 SEL R3, R7, R8, !P0 ;  /* 0x0000000807039207 */ /* 0x000fe40004000000 */
[----:B------:R-:W-:-:S03]  /*1130*/  IADD3 R8, PT, PT, -R5, RZ, RZ ;  /* 0x000000ff05087210 */ /* 0x000fc60007ffe1ff */
[--C-:B------:R-:W-:Y:S02]  /*1140*/  @!P1 IMAD.IADD R6, R6, 0x1, -R3.reuse ;  /* 0x0000000106069824 */ /* 0x100fe400078e0a03 */
[----:B------:R-:W-:Y:S01]  /*1150*/  @!P1 IMAD R3, R2, R11, R3 ;  /* 0x0000000b02039224 */ /* 0x000fe200078e0203 */
[----:B------:R-:W-:Y:S01]  /*1160*/  IADD3 R2, PT, PT, -R7, RZ, RZ ;  /* 0x000000ff07027210 */ /* 0x000fe20007ffe1ff */
[----:B------:R-:W-:Y:S02]  /*1170*/  @!P1 IMAD R5, R6, R9, R7 ;  /* 0x0000000906059224 */ /* 0x000fe400078e0207 */
[----:B------:R-:W-:Y:S02]  /*1180*/  IMAD R8, R4, R8, R165 ;  /* 0x0000000804087224 */ /* 0x000fe400078e02a5 */
[----:B------:R-:W-:Y:S02]  /*1190*/  @!P1 IMAD.MOV.U32 R7, RZ, RZ, R3 ;  /* 0x000000ffff079224 */ /* 0x000fe400078e0003 */
[----:B------:R-:W-:-:S02]  /*11a0*/  IMAD R2, R10, R2, R167 ;  /* 0x000000020a027224 */ /* 0x000fc400078e02a7 */
[----:B------:R-:W-:Y:S02]  /*11b0*/  IMAD R165, R5, R4, R8 ;  /* 0x0000000405a57224 */ /* 0x000fe400078e0208 */
[----:B------:R-:W-:Y:S02]  /*11c0*/  IMAD R167, R7, R10, R2 ;  /* 0x0000000a07a77224 */ /* 0x000fe400078e0202 */
.L_x_15:
[----:B------:R-:W1:Y:S01]  /*11d0*/  LDCU UR4, c[0x0][0xb30] ;  /* 0x00016600ff0477ac */ /* 0x000e620008000800 */
[----:B------:R-:W2:Y:S08]  /*11e0*/  S2UR UR37, SR_CgaCtaId ;  /* 0x00000000002579c3 */ /* 0x000eb00000008800 */
[----:B------:R-:W3:Y:S01]  /*11f0*/  LDC R72, c[0x0][0xb24] ;  /* 0x0002c900ff487b82 */ /* 0x000ee20000000800 */
[----:B-1----:R-:W-:-:S09]  /*1200*/  UISETP.NE.AND UP1, UPT, UR4, 0x1, UPT ;  /* 0x000000010400788c */ /* 0x002fd2000bf25270 */
[----:B--2---:R-:W-:Y:S05]  /*1210*/  BRA.U UP1, `(.L_x_16) ;  /* 0x0000000101407547 */ /* 0x004fea000b800000 */
[----:B------:R-:W1:Y:S08]  /*1220*/  LDC.64 R4, c[0x0][0xb10] ;  /* 0x0002c400ff047b82 */ /* 0x000e700000000a00 */
[----:B------:R-:W2:Y:S08]  /*1230*/  LDC.64 R2, c[0x0][0xb18] ;  /* 0x0002c600ff027b82 */ /* 0x000eb00000000a00 */
[----:B------:R-:W4:Y:S08]  /*1240*/  LDC R6, c[0x0][0xb20] ;  /* 0x0002c800ff067b82 */ /* 0x000f300000000800 */
[----:B------:R-:W3:Y:S01]  /*1250*/  LDC R8, c[0x0][0xb0c] ;  /* 0x0002c300ff087b82 */ /* 0x000ee20000000800 */
[----:B-1----:R-:W-:-:S05]  /*1260*/  IMAD.HI.U32 R4, R167, R4, RZ ;  /* 0x00000004a7047227 */ /* 0x002fca00078e00ff */
[----:B------:R-:W-:Y:S01]  /*1270*/  SHF.R.U32.HI R4, RZ, R5, R4 ;  /* 0x00000005ff047219 */ /* 0x000fe20000011604 */
[----:B--2---:R-:W-:Y:S01]  /*1280*/  IMAD.HI.U32 R3, R165, R3, RZ ;  /* 0x00000003a5037227 */ /* 0x004fe200078e00ff */
[----:B------:R-:W-:-:S04]  /*1290*/  ISETP.NE.AND P0, PT, R2, 0x1, PT ;  /* 0x000000010200780c */ /* 0x000fc80003f05270 */
[----:B----4-:R-:W-:-:S04]  /*12a0*/  SHF.R.U32.HI R6, RZ, R6, R3 ;  /* 0x00000006ff067219 */ /* 0x010fc80000011603 */
[----:B------:R-:W-:Y:S02]  /*12b0*/  SEL R3, R165, R6, !P0 ;  /* 0x00000006a5037207 */ /* 0x000fe40004000000 */
[----:B---3--:R-:W-:-:S04]  /*12c0*/  ISETP.NE.AND P1, PT, R8, 0x1, PT ;  /* 0x000000010800780c */ /* 0x008fc80003f25270 */
[----:B------:R-:W-:-:S05]  /*12d0*/  SEL R4, R167, R4, !P1 ;  /* 0x00000004a7047207 */ /* 0x000fca0004800000 */
[----:B------:R-:W-:Y:S02]  /*12e0*/  IMAD.IADD R5, R3, 0x1, -R4 ;  /* 0x0000000103057824 */ /* 0x000fe400078e0a04 */
[----:B------:R-:W-:Y:S02]  /*12f0*/  IMAD.IADD R3, R4, 0x1, -R3 ;  /* 0x0000000104037824 */ /* 0x000fe400078e0a03 */
[----:B------:R-:W-:Y:S02]  /*1300*/  IMAD R167, R5, R8, R167 ;  /* 0x0000000805a77224 */ /* 0x000fe400078e02a7 */
[----:B------:R-:W-:-:S07]  /*1310*/  IMAD R165, R3, R2, R165 ;  /* 0x0000000203a57224 */ /* 0x000fce00078e02a5 */
.L_x_16:
[----:B------:R-:W-:Y:S01]  /*1320*/  BAR.SYNC.DEFER_BLOCKING 0x0 ;  /* 0x0000000000007b1d */ /* 0x000fe20000010000 */
[----:B------:R-:W-:Y:S01]  /*1330*/  UISETP.NE.AND UP1, UPT, UR8, 0x2, UPT ;  /* 0x000000020800788c */ /* 0x000fe2000bf25270 */
[----:B------:R-:W-:Y:S02]  /*1340*/  ISETP.NE.OR P5, PT, R0, 0x2, !P5 ;  /* 0x000000020000780c */ /* 0x000fe40006fa5670 */
[----:B------:R-:W-:-:S06]  /*1350*/  LOP3.LUT R2, R176, 0x1f, RZ, 0xc0, !PT ;  /* 0x0000001fb0027812 */ /* 0x000fcc00078ec0ff */
[----:B------:R-:W-:Y:S05]  /*1360*/  BRA.U UP1, `(.L_x_17) ;  /* 0x0000001101847547 */ /* 0x000fea000b800000 */
[----:B------:R-:W1:Y:S01]  /*1370*/  LDCU UR13, c[0x0][0x38c] ;  /* 0x00007180ff0d77ac */ /* 0x000e620008000800 */
[----:B------:R-:W2:Y:S01]  /*1380*/  LDC R9, c[0x0][0x370] ;  /* 0x0000dc00ff097b82 */ /* 0x000ea20000000800 */
[----:B------:R-:W-:Y:S01]  /*1390*/  PLOP3.LUT P1, PT, PT, PT, UP2, 0x80, 0x8 ;  /* 0x000000000008781c */ /* 0x000fe20003f2f028 */
[----:B------:R-:W-:Y:S01]  /*13a0*/  HFMA2 R12, -RZ, RZ, 0, 0 ;  /* 0x00000000ff0c7431 */ /* 0x000fe200000001ff */
[----:B------:R-:W-:Y:S01]  /*13b0*/  ISETP.EQ.OR P4, PT, R2, RZ, P5 ;  /* 0x000000ff0200720c */ /* 0x000fe20002f82670 */
[----:B------:R-:W-:Y:S01]  /*13c0*/  IMAD.MOV.U32 R15, RZ, RZ, 0x1 ;  /* 0x00000001ff0f7424 */ /* 0x000fe200078e00ff */
[----:B------:R-:W-:Y:S01]  /*13d0*/  PLOP3.LUT P1, PT, P1, PT, PT, 0x8, 0x80 ;  /* 0x000000000080781c */ /* 0x000fe20000f2e170 */
[----:B------:R-:W-:Y:S01]  /*13e0*/  IMAD.MOV.U32 R14, RZ, RZ, RZ ;  /* 0x000000ffff0e7224 */ /* 0x000fe200078e00ff */
[----:B------:R-:W-:Y:S01]  /*13f0*/  MOV R8, 0x1 ;  /* 0x0000000100087802 */ /* 0x000fe20000000f00 */
[----:B------:R-:W4:Y:S01]  /*1400*/  LDC R0, c[0x0][0x374] ;  /* 0x0000dd00ff007b82 */ /* 0x000f220000000800 */
[----:B------:R-:W-:Y:S01]  /*1410*/  IMAD.MOV.U32 R10, RZ, RZ, RZ ;  /* 0x000000ffff0a7224 */ /* 0x000fe200078e00ff */
[----:B------:R-:W2:Y:S01]  /*1420*/  LDCU.64 UR22, c[0x0][0x348] ;  /* 0x00006900ff1677ac */ /* 0x000ea20008000a00 */
[----:B------:R-:W-:Y:S01]  /*1430*/  UMOV UR6, URZ ;  /* 0x000000ff00067c82 */ /* 0x000fe20008000000 */
[----:B-1----:R-:W-:-:S04]  /*1440*/  UIADD3 UR5, UPT, UPT, UR13, 0x1f, URZ ;  /* 0x0000001f0d057890 */ /* 0x002fc8000fffe0ff */
[----:B------:R-:W-:-:S04]  /*1450*/  USHF.R.S32.HI UR4, URZ, 0x1f, UR5 ;  /* 0x0000001fff047899 */ /* 0x000fc80008011405 */
[----:B------:R-:W-:-:S04]  /*1460*/  ULEA.HI UR4, UR4, UR5, URZ, 0x5 ;  /* 0x0000000504047291 */ /* 0x000fc8000f8f28ff */
[----:B------:R-:W-:Y:S02]  /*1470*/  USHF.R.S32.HI UR15, URZ, 0x5, UR4 ;  /* 0x00000005ff0f7899 */ /* 0x000fe40008011404 */
[----:B------:R-:W-:Y:S02]  /*1480*/  UIADD3 UR4, UPT, UPT, UR13, -0x1, URZ ;  /* 0xffffffff0d047890 */ /* 0x000fe4000fffe0ff */
[----:B------:R-:W-:Y:S02]  /*1490*/  UISETP.LT.U32.AND UP0, UPT, UR15, 0x5, UPT ;  /* 0x000000050f00788c */ /* 0x000fe4000bf01070 */
[----:B------:R-:W-:Y:S02]  /*14a0*/  UISETP.GE.U32.AND UP1, UPT, UR4, -0x3f, UPT ;  /* 0xffffffc10400788c */ /* 0x000fe4000bf26070 */
[----:B------:R-:W-:Y:S02]  /*14b0*/  USEL UR14, UR15, 0x5, UP0 ;  /* 0x000000050f0e7887 */ /* 0x000fe40008000000 */
[----:B------:R-:W-:-:S02]  /*14c0*/  UIADD3 UR13, UPT, UPT, UR13, 0x3e, URZ ;  /* 0x0000003e0d0d7890 */ /* 0x000fc4000fffe0ff */
[----:B------:R-:W-:Y:S02]  /*14d0*/  UIADD3 UR5, UPT, UPT, UR14, -0x1, URZ ;  /* 0xffffffff0e057890 */ /* 0x000fe4000fffe0ff */
[----:B------:R-:W-:-:S03]  /*14e0*/  UIADD3 UR7, UPT, UPT, UR15, -UR14, URZ ;  /* 0x8000000e0f077290 */ /* 0x000fc6000fffe0ff */
[----:B------:R-:W-:-:S04]  /*14f0*/  @UP1 UIADD3 UR5, UPT, UPT, UR14, URZ, URZ ;  /* 0x000000ff0e051290 */ /* 0x000fc8000fffe0ff */
[----:B--2---:R-:W-:-:S12]  /*1500*/  UIADD3 UR5, UPT, UPT, UR5, 0x1, URZ ;  /* 0x0000000105057890 */ /* 0x004fd8000fffe0ff */
.L_x_35:
[----:B------:R-:W-:Y:S01]  /*1510*/  UISETP.NE.AND UP0, UPT, UR37, URZ, UPT ;  /* 0x000000ff2500728c */ /* 0x000fe2000bf05270 */
[----:B------:R-:W1:Y:S08]  /*1520*/  S2UR UR37, SR_CgaCtaId ;  /* 0x00000000002579c3 */ /* 0x000e700000008800 */
[----:B------:R-:W-:Y:S05]  /*1530*/  BRA.U UP0, `(.L_x_18) ;  /* 0x0000000100347547 */ /* 0x000fea000b800000 */
[----:B------:R-:W2:Y:S01]  /*1540*/  S2R R2, SR_CgaCtaId ;  /* 0x0000000000027919 */ /* 0x000ea20000008800 */
[----:B------:R-:W-:-:S04]  /*1550*/  MOV R3, 0x400 ;  /* 0x0000040000037802 */ /* 0x000fc80000000f00 */
[----:B--2---:R-:W-:Y:S02]  /*1560*/  LEA R3, R2, R3, 0x18 ;  /* 0x0000000302037211 */ /* 0x004fe400078ec0ff */
[----:B------:R-:W-:-:S03]  /*1570*/  SHF.L.U32 R2, R8, 0x1f, RZ ;  /* 0x0000001f08027819 */ /* 0x000fc600000006ff */
[----:B------:R-:W-:-:S04]  /*1580*/  IMAD R3, R10, 0x8, R3 ;  /* 0x000000080a037824 */ /* 0x000fc800078e0203 */
[----:B------:R-:W2:Y:S02]  /*1590*/  SYNCS.PHASECHK.TRANS64.TRYWAIT P0, [R3+URZ+0xe0], R2 ;  /* 0x0000e002030075a7 */ /* 0x000ea400080011ff */
[----:B--2---:R-:W-:Y:S05]  /*15a0*/  @!P0 BRA `(.L_x_19) ;  /* 0x00000054000c8947 */ /* 0x004fea0003800000 */
.L_x_96:
[----:B------:R-:W-:Y:S01]  /*15b0*/  VIADD R10, R10, 0x1 ;  /* 0x000000010a0a7836 */ /* 0x000fe20000000000 */
[----:B------:R2:W-:Y:S04]  /*15c0*/  SYNCS.ARRIVE.TRANS64.A1T0 RZ, [R3+URZ+0xd0], RZ ;  /* 0x0000d0ff03ff79a7 */ /* 0x0005e800081000ff */
[----:B------:R-:W-:-:S04]  /*15d0*/  ISETP.NE.AND P0, PT, R10, 0x2, PT ;  /* 0x000000020a00780c */ /* 0x000fc80003f05270 */
[----:B------:R-:W-:Y:S02]  /*15e0*/  SEL R10, R10, RZ, P0 ;  /* 0x000000ff0a0a7207 */ /* 0x000fe40000000000 */
[----:B--2---:R-:W-:-:S04]  /*15f0*/  SEL R3, RZ, 0x1, P0 ;  /* 0x00000001ff037807 */ /* 0x004fc80000000000 */
[----:B------:R-:W-:-:S07]  /*1600*/  LOP3.LUT R8, R8, R3, RZ, 0x3c, !PT ;  /* 0x0000000308087212 */ /* 0x000fce00078e3cff */
.L_x_18:
[----:B------:R-:W-:Y:S01]  /*1610*/  UMOV UR4, 0x400 ;  /* 0x0000040000047882 */ /* 0x000fe20000000000 */
[----:B------:R-:W-:Y:S01]  /*1620*/  SHF.L.U32 R2, R15, 0x1f, RZ ;  /* 0x0000001f0f027819 */ /* 0x000fe200000006ff */
[----:B-1----:R-:W-:Y:S01]  /*1630*/  ULEA UR4, UR37, UR4, 0x18 ;  /* 0x0000000425047291 */ /* 0x002fe2000f8ec0ff */
[----:B------:R-:W-:Y:S01]  /*1640*/  R2UR UR35, R167 ;  /* 0x00000000a72372ca */ /* 0x000fe200000e0000 */
[----:B------:R-:W-:Y:S01]  /*1650*/  UISETP.GE.U32.AND UP0, UPT, UR13, 0x3f, UPT ;  /* 0x0000003f0d00788c */ /* 0x000fe2000bf06070 */
[----:B------:R-:W-:Y:S01]  /*1660*/  R2UR UR11, R165 ;  /* 0x00000000a50b72ca */ /* 0x000fe200000e0000 */
[----:B------:R-:W-:Y:S01]  /*1670*/  ULEA UR8, UR6, UR4, 0x3 ;  /* 0x0000000406087291 */ /* 0x000fe2000f8e18ff */
[----:B------:R-:W-:-:S08]  /*1680*/  UMOV UR24, URZ ;  /* 0x000000ff00187c82 */ /* 0x000fd00008000000 */
[----:B------:R1:W2:Y:S01]  /*1690*/  SYNCS.PHASECHK.TRANS64.TRYWAIT P0, [UR8+0x28], R2 ;  /* 0x00002802ff0075a7 */ /* 0x0002a20008001108 */
[----:B------:R-:W-:Y:S02]  /*16a0*/  USHF.L.U32 UR35, UR35, 0x7, URZ ;  /* 0x0000000723237899 */ /* 0x000fe400080006ff */
[----:B------:R-:W-:Y:S01]  /*16b0*/  USHF.L.U32 UR11, UR11, 0x6, URZ ;  /* 0x000000060b0b7899 */ /* 0x000fe200080006ff */
[----:B------:R-:W-:Y:S11]  /*16c0*/  BRA.U !UP0, `(.L_x_20) ;  /* 0x0000000108a87547 */ /* 0x000ff6000b800000 */
[----:B------:R-:W-:Y:S01]  /*16d0*/  UMOV UR16, URZ ;  /* 0x000000ff00107c82 */ /* 0x000fe20008000000 */
[----:B------:R-:W-:-:S05]  /*16e0*/  UMOV UR17, UR6 ;  /* 0x0000000600117c82 */ /* 0x000fca0008000000 */
.L_x_25:
[----:B-1----:R-:W-:Y:S01]  /*16f0*/  ULEA UR33, UR17, UR4, 0x3 ;  /* 0x0000000411217291 */ /* 0x002fe2000f8e18ff */
[----:B--2---:R-:W-:Y:S01]  /*1700*/  @!P5 MOV R3, 0x1800 ;  /* 0x000018000003d802 */ /* 0x004fe20000000f00 */
[----:B--2---:R-:W-:Y:S10]  /*1710*/  @P0 BRA `(.L_x_21) ;  /* 0x00000000000c0947 */ /* 0x004ff40003800000 */
[----:B------:R-:W-:-:S04]  /*1720*/  SHF.L.U32 R5, R15, 0x1f, RZ ;  /* 0x0000001f0f057819 */ /* 0x000fc800000006ff */
[----:B------:R-:W2:Y:S02]  /*1730*/  SYNCS.PHASECHK.TRANS64.TRYWAIT P0, [UR33+0x28], R5 ;  /* 0x00002805ff0075a7 */ /* 0x000ea40008001121 */
[----:B--2---:R-:W-:Y:S05]  /*1740*/  @!P0 BRA `(.L_x_22) ;  /* 0x0000005000b88947 */ /* 0x004fea0003800000 */
.L_x_21:
[----:B------:R2:W-:Y:S01]  /*1750*/  @!P5 SYNCS.ARRIVE.TRANS64 RZ, [UR33], R3 ;  /* 0x00000003ffffd9a7 */ /* 0x0005e20008000021 */
[----:B------:R-:W-:Y:S04]  /*1760*/  BSSY.RECONVERGENT B0, `(.L_x_23) ;  /* 0x0000003000007945 */ /* 0x000fe80003800200 */
[----:B------:R-:W-:Y:S05]  /*1770*/  @P4 BRA `(.L_x_24) ;  /* 0x0000000000044947 */ /* 0x000fea0003800000 */
[----:B------:R-:W-:Y:S05]  /*1780*/  BPT.TRAP 0x1 ;  /* 0x000000040000795c */ /* 0x000fea0000300000 */
.L_x_24:
[----:B------:R-:W-:Y:S05]  /*1790*/  BSYNC.RECONVERGENT B0 ;  /* 0x0000000000007941 */ /* 0x000fea0003800200 */
.L_x_23:
[----:B------:R-:W-:Y:S02]  /*17a0*/  UIADD3 UR6, UPT, UPT, UR17, 0x1, URZ ;  /* 0x0000000111067890 */ /* 0x000fe4000fffe0ff */
[----:B------:R-:W-:Y:S02]  /*17b0*/  ULEA UR32, UR17, UR4, 0xc ;  /* 0x0000000411207291 */ /* 0x000fe4000f8e60ff */
[----:B------:R-:W-:Y:S02]  /*17c0*/  UISETP.NE.AND UP0, UPT, UR6, 0x5, UPT ;  /* 0x000000050600788c */ /* 0x000fe4000bf05270 */
[----:B------:R-:W-:Y:S02]  /*17d0*/  UIADD3 UR26, UP1, UPT, UR22, 0x80, URZ ;  /* 0x00000080161a7890 */ /* 0x000fe4000ff3e0ff */
[----:B------:R-:W-:Y:S02]  /*17e0*/  USEL UR9, URZ, 0x1, UP0 ;  /* 0x00000001ff097887 */ /* 0x000fe40008000000 */
[----:B------:R-:W-:-:S02]  /*17f0*/  USEL UR6, UR6, URZ, UP0 ;  /* 0x000000ff06067287 */ /* 0x000fc40008000000 */
[----:B------:R-:W-:Y:S02]  /*1800*/  UIADD3 UR20, UP0, UPT, UR22, 0x180, URZ ;  /* 0x0000018016147890 */ /* 0x000fe4000ff1e0ff */
[----:B------:R-:W-:Y:S01]  /*1810*/  ULEA UR8, UR6, UR4, 0x3 ;  /* 0x0000000406087291 */ /* 0x000fe2000f8e18ff */
[----:B------:R-:W-:Y:S01]  /*1820*/  LOP3.LUT R15, R15, UR9, RZ, 0x3c, !PT ;  /* 0x000000090f0f7c12 */ /* 0x000fe2000f8e3cff */
[----:B------:R-:W-:Y:S02]  /*1830*/  USHF.L.U32 UR34, UR16, 0x5, URZ ;  /* 0x0000000510227899 */ /* 0x000fe400080006ff */
[----:B------:R-:W-:Y:S01]  /*1840*/  UIADD3.X UR27, UPT, UPT, URZ, UR23, URZ, UP1, !UPT ;  /* 0x00000017ff1b7290 */ /* 0x000fe20008ffe4ff */
[----:B-1----:R-:W-:Y:S01]  /*1850*/  SHF.L.U32 R2, R15, 0x1f, RZ ;  /* 0x0000001f0f027819 */ /* 0x002fe200000006ff */
[----:B------:R-:W-:Y:S02]  /*1860*/  UIADD3 UR32, UPT, UPT, UR32, 0x4400, URZ ;  /* 0x0000440020207890 */ /* 0x000fe4000fffe0ff */
[----:B------:R-:W-:Y:S01]  /*1870*/  UIADD3.X UR21, UPT, UPT, URZ, UR23, URZ, UP0, !UPT ;  /* 0x00000017ff157290 */ /* 0x000fe200087fe4ff */
[----:B------:R1:W1:Y:S01]  /*1880*/  SYNCS.PHASECHK.TRANS64.TRYWAIT P0, [UR8+0x28], R2 ;  /* 0x00002802ff0075a7 */ /* 0x0002620008001108 */
[----:B------:R-:W-:Y:S01]  /*1890*/  ULEA UR8, UR17, UR4, 0xb ;  /* 0x0000000411087291 */ /* 0x000fe2000f8e58ff */
[----:B------:R-:W-:Y:S01]  /*18a0*/  UMOV UR18, 0x0 ;  /* 0x0000000000127882 */ /* 0x000fe20000000000 */
[----:B------:R-:W-:-:S02]  /*18b0*/  UMOV UR19, 0x10000000 ;  /* 0x1000000000137882 */ /* 0x000fc40000000000 */
[----:B------:R-:W-:Y:S01]  /*18c0*/  UIADD3 UR8, UPT, UPT, UR8, 0x9400, URZ ;  /* 0x0000940008087890 */ /* 0x000fe2000fffe0ff */
[----:B------:R1:W-:Y:S01]  /*18d0*/  UTMALDG.3D [UR32], [UR26], desc[UR18] ;  /* 0x000012201a0075b4 */ /* 0x0003e20008011000 */
[----:B------:R-:W-:Y:S01]  /*18e0*/  UMOV UR12, UR36 ;  /* 0x00000024000c7c82 */ /* 0x000fe20008000000 */
[----:B------:R-:W-:Y:S01]  /*18f0*/  UMOV UR9, UR33 ;  /* 0x0000002100097c82 */ /* 0x000fe20008000000 */
[----:B------:R-:W-:Y:S01]  /*1900*/  UMOV UR10, UR34 ;  /* 0x00000022000a7c82 */ /* 0x000fe20008000000 */
[----:B------:R-:W-:Y:S01]  /*1910*/  UIADD3 UR16, UPT, UPT, UR16, 0x1, URZ ;  /* 0x0000000110107890 */ /* 0x000fe2000fffe0ff */
[----:B------:R-:W-:Y:S01]  /*1920*/  UMOV UR24, UR5 ;  /* 0x0000000500187c82 */ /* 0x000fe20008000000 */
[----:B------:R-:W-:Y:S02]  /*1930*/  UMOV UR17, UR6 ;  /* 0x0000000600117c82 */ /* 0x000fe40008000000 */
[----:B------:R1:W-:Y:S01]  /*1940*/  UTMALDG.3D [UR8], [UR20], desc[UR18] ;  /* 0x00001208140075b4 */ /* 0x0003e20008011000 */
[----:B------:R-:W-:-:S09]  /*1950*/  UISETP.NE.AND UP0, UPT, UR16, UR5, UPT ;  /* 0x000000051000728c */ /* 0x000fd2000bf05270 */
[----:B------:R-:W-:Y:S05]  /*1960*/  BRA.U UP0, `(.L_x_25) ;  /* 0xfffffffd00607547 */ /* 0x000fea000b83ffff */
.L_x_20:
[----:B-1----:R-:W-:Y:S01]  /*1970*/  ULEA UR8, UR6, UR4, 0x3 ;  /* 0x0000000406087291 */ /* 0x002fe2000f8e18ff */
[----:B------:R-:W-:Y:S01]  /*1980*/  SHF.L.U32 R2, R15, 0x1f, RZ ;  /* 0x0000001f0f027819 */ /* 0x000fe200000006ff */
[----:B------:R-:W-:Y:S01]  /*1990*/  @!P1 SYNCS.ARRIVE.TRANS64.A1T0 RZ, [UR4+0x68], RZ ;  /* 0x000068ffffff99a7 */ /* 0x000fe20008100004 */
[----:B------:R-:W-:-:S06]  /*19a0*/  UISETP.GT.AND UP0, UPT, UR15, UR14, UPT ;  /* 0x0000000e0f00728c */ /* 0x000fcc000bf04270 */
[----:B--2---:R1:W2:Y:S03]  /*19b0*/  SYNCS.PHASECHK.TRANS64.TRYWAIT P0, [UR8+0x28], R2 ;  /* 0x00002802ff0075a7 */ /* 0x0042a60008001108 */
[----:B------:R-:W-:Y:S05]  /*19c0*/  BRA.U !UP0, `(.L_x_26) ;  /* 0x0000000108ac7547 */ /* 0x000fea000b800000 */
[----:B------:R-:W-:Y:S01]  /*19d0*/  UIADD3 UR21, UPT, UPT, UR7, UR24, URZ ;  /* 0x0000001807157290 */ /* 0x000fe2000fffe0ff */
[----:B------:R-:W-:-:S11]  /*19e0*/  UMOV UR25, UR6 ;  /* 0x0000000600197c82 */ /* 0x000fd60008000000 */
.L_x_31:
[----:B-1----:R-:W-:Y:S01]  /*19f0*/  ULEA UR17, UR25, UR4, 0x3 ;  /* 0x0000000419117291 */ /* 0x002fe2000f8e18ff */
[----:B--2---:R-:W-:Y:S01]  /*1a00*/  @!P5 MOV R3, 0x1800 ;  /* 0x000018000003d802 */ /* 0x004fe20000000f00 */
[----:B--2---:R-:W-:Y:S10]  /*1a10*/  @P0 BRA `(.L_x_27) ;  /* 0x00000000000c0947 */ /* 0x004ff40003800000 */
[----:B------:R-:W-:-:S04]  /*1a20*/  SHF.L.U32 R5, R15, 0x1f, RZ ;  /* 0x0000001f0f057819 */ /* 0x000fc800000006ff */
[----:B------:R-:W2:Y:S02]  /*1a30*/  SYNCS.PHASECHK.TRANS64.TRYWAIT P0, [UR17+0x28], R5 ;  /* 0x00002805ff0075a7 */ /* 0x000ea40008001111 */
[----:B--2---:R-:W-:Y:S05]  /*1a40*/  @!P0 BRA `(.L_x_28) ;  /* 0x0000005000108947 */ /* 0x004fea0003800000 */
.L_x_27:
[----:B------:R2:W-:Y:S01]  /*1a50*/  @!P5 SYNCS.ARRIVE.TRANS64 RZ, [UR17], R3 ;  /* 0x00000003ffffd9a7 */ /* 0x0005e20008000011 */
[----:B------:R-:W-:Y:S04]  /*1a60*/  BSSY.RECONVERGENT B0, `(.L_x_29) ;  /* 0x0000003000007945 */ /* 0x000fe80003800200 */
[----:B------:R-:W-:Y:S05]  /*1a70*/  @P4 BRA `(.L_x_30) ;  /* 0x0000000000044947 */ /* 0x000fea0003800000 */
[----:B------:R-:W-:Y:S05]  /*1a80*/  BPT.TRAP 0x1 ;  /* 0x000000040000795c */ /* 0x000fea0000300000 */
.L_x_30:
[----:B------:R-:W-:Y:S05]  /*1a90*/  BSYNC.RECONVERGENT B0 ;  /* 0x0000000000007941 */ /* 0x000fea0003800200 */
.L_x_29:
        /* <DEDUP_REMOVED lines=10> */
[----:B------:R-:W-:Y:S01]  /*1b40*/  UIADD3 UR16, UPT, UPT, UR16, 0x4400, URZ ;  /* 0x0000440010107890 */ /* 0x000fe2000fffe0ff */
[----:B-1----:R-:W-:Y:S01]  /*1b50*/  SHF.L.U32 R2, R15, 0x1f, RZ ;  /* 0x0000001f0f027819 */ /* 0x002fe200000006ff */
[----:B------:R-:W-:Y:S02]  /*1b60*/  UIADD3.X UR31, UPT, UPT, URZ, UR23, URZ, UP1, !UPT ;  /* 0x00000017ff1f7290 */ /* 0x000fe40008ffe4ff */
[----:B------:R-:W-:Y:S01]  /*1b70*/  UIADD3.X UR29, UPT, UPT, URZ, UR23, URZ, UP0, !UPT ;  /* 0x00000017ff1d7290 */ /* 0x000fe200087fe4ff */
[----:B------:R1:W1:Y:S01]  /*1b80*/  SYNCS.PHASECHK.TRANS64.TRYWAIT P0, [UR8+0x28], R2 ;  /* 0x00002802ff0075a7 */ /* 0x0002620008001108 */
[----:B------:R-:W-:Y:S01]  /*1b90*/  ULEA UR8, UR25, UR4, 0xb ;  /* 0x0000000419087291 */ /* 0x000fe2000f8e58ff */
[----:B------:R-:W-:Y:S01]  /*1ba0*/  UMOV UR26, 0x0 ;  /* 0x00000000001a7882 */ /* 0x000fe20000000000 */
[----:B------:R-:W-:-:S02]  /*1bb0*/  UMOV UR27, 0x10000000 ;  /* 0x10000000001b7882 */ /* 0x000fc40000000000 */
[----:B------:R-:W-:Y:S01]  /*1bc0*/  UIADD3 UR8, UPT, UPT, UR8, 0x9400, URZ ;  /* 0x0000940008087890 */ /* 0x000fe2000fffe0ff */
[----:B------:R-:W-:Y:S01]  /*1bd0*/  UMOV UR19, UR35 ;  /* 0x0000002300137c82 */ /* 0x000fe20008000000 */
[----:B------:R-:W-:Y:S01]  /*1be0*/  UMOV UR20, UR36 ;  /* 0x0000002400147c82 */ /* 0x000fe20008000000 */
[----:B------:R-:W-:Y:S01]  /*1bf0*/  UMOV UR12, UR36 ;  /* 0x00000024000c7c82 */ /* 0x000fe20008000000 */
[----:B------:R-:W-:Y:S01]  /*1c00*/  UMOV UR9, UR17 ;  /* 0x0000001100097c82 */ /* 0x000fe20008000000 */
[----:B------:R-:W-:Y:S01]  /*1c10*/  UMOV UR10, UR18 ;  /* 0x00000012000a7c82 */ /* 0x000fe20008000000 */
[----:B------:R1:W-:Y:S01]  /*1c20*/  UTMALDG.3D [UR16], [UR30], desc[UR26] ;  /* 0x00001a101e0075b4 */ /* 0x0003e20008011000 */
[----:B------:R-:W-:Y:S01]  /*1c30*/  UIADD3 UR24, UPT, UPT, UR24, 0x1, URZ ;  /* 0x0000000118187890 */ /* 0x000fe2000fffe0ff */
[----:B------:R-:W-:-:S03]  /*1c40*/  UMOV UR25, UR6 ;  /* 0x0000000600197c82 */ /* 0x000fc60008000000 */
[----:B------:R-:W-:Y:S01]  /*1c50*/  UISETP.NE.AND UP0, UPT, UR24, UR21, UPT ;  /* 0x000000151800728c */ /* 0x000fe2000bf05270 */
[----:B------:R1:W-:Y:S08]  /*1c60*/  UTMALDG.3D [UR8], [UR28], desc[UR26] ;  /* 0x00001a081c0075b4 */ /* 0x0003f00008011000 */
[----:B------:R-:W-:Y:S05]  /*1c70*/  BRA.U UP0, `(.L_x_31) ;  /* 0xfffffffd005c7547 */ /* 0x000fea000b83ffff */
.L_x_26:
[----:B-1----:R-:W-:Y:S01]  /*1c80*/  LEA R2, R14, UR4, 0x3 ;  /* 0x000000040e027c11 */ /* 0x002fe2000f8e18ff */
[----:B------:R-:W-:Y:S01]  /*1c90*/  NOP ;  /* 0x0000000000007918 */ /* 0x000fe20000000000 */
[----:B--2---:R-:W-:Y:S02]  /*1ca0*/  SHF.L.U32 R3, R12, 0x1f, RZ ;  /* 0x0000001f0c037819 */ /* 0x004fe400000006ff */
[----:B------:R-:W-:Y:S02]  /*1cb0*/  LEA R4, R14, UR4, 0x4 ;  /* 0x000000040e047c11 */ /* 0x000fe4000f8e20ff */
[----:B------:R-:W1:Y:S02]  /*1cc0*/  SYNCS.PHASECHK.TRANS64.TRYWAIT P0, [R2+URZ+0x70], R3 ;  /* 0x00007003020075a7 */ /* 0x000e6400080011ff */
[----:B-1----:R-:W-:Y:S05]  /*1cd0*/  @!P0 BRA `(.L_x_32) ;  /* 0x0000004c00848947 */ /* 0x002fea0003800000 */
.L_x_99:
[----:B------:R-:W2:Y:S01]  /*1ce0*/  LDS.128 R4, [R4+0x100] ;  /* 0x0001000004047984 */ /* 0x000ea20000000c00 */
[----:B---3--:R-:W-:Y:S01]  /*1cf0*/  ISETP.GE.AND P0, PT, R72, 0x1, PT ;  /* 0x000000014800780c */ /* 0x008fe20003f06270 */
[----:B-1----:R-:W-:Y:S01]  /*1d00*/  VIADD R2, R2, 0x80 ;  /* 0x0000008002027836 */ /* 0x002fe20000000000 */
[----:B------:R-:W-:Y:S01]  /*1d10*/  @!PT LDS RZ, [RZ] ;  /* 0x00000000fffff984 */ /* 0x000fe20000000800 */
[----:B------:R-:W-:Y:S01]  /*1d20*/  @!PT LDS RZ, [RZ] ;  /* 0x00000000fffff984 */ /* 0x000fe20000000800 */
[----:B------:R-:W-:Y:S01]  /*1d30*/  @!PT LDS RZ, [RZ] ;  /* 0x00000000fffff984 */ /* 0x000fe20000000800 */
[----:B------:R-:W-:Y:S01]  /*1d40*/  @!PT LDS RZ, [RZ] ;  /* 0x00000000fffff984 */ /* 0x000fe20000000800 */
[----:B------:R1:W-:Y:S06]  /*1d50*/  MEMBAR.ALL.CTA ;  /* 0x0000000000007992 */ /* 0x0003ec0000008000 */
[----:B-1----:R-:W1:Y:S01]  /*1d60*/  FENCE.VIEW.ASYNC.S ;  /* 0x00000000000073c6 */ /* 0x002e620000000000 */
[----:B------:R-:W-:-:S04]  /*1d70*/  PRMT R2, RZ, 0x654, R2 ;  /* 0x00000654ff027816 */ /* 0x000fc80000000002 */
[----:B-1----:R1:W-:Y:S01]  /*1d80*/  SYNCS.ARRIVE.TRANS64.RED.A1T0 RZ, [R2+URZ], RZ ;  /* 0x000000ff02ff79a7 */ /* 0x0023e200081004ff */
[----:B--2---:R-:W-:-:S13]  /*1d90*/  LOP3.LUT P2, RZ, R6, 0x1, RZ, 0xc0, !PT ;  /* 0x0000000106ff7812 */ /* 0x004fda000784c0ff */
[----:B------:R-:W-:Y:S01]  /*1da0*/  @P2 SHF.R.U32.HI R3, RZ, 0x10, R5 ;  /* 0x00000010ff032819 */ /* 0x000fe20000011605 */
[----:B------:R-:W-:Y:S01]  /*1db0*/  VOTEU.ANY UP0, P2 ;  /* 0x0000000000ff7886 */ /* 0x000fe20001000100 */
[----:B------:R-:W-:Y:S02]  /*1dc0*/  @P2 MOV R13, R4 ;  /* 0x00000004000d2202 */ /* 0x000fe40000000f00 */
[----:B------:R-:W-:Y:S02]  /*1dd0*/  @P2 R2UR.BROADCAST UR8, R3 ;  /* 0x00000000030822ca */ /* 0x000fe400008e0000 */
[----:B------:R-:W-:-:S11]  /*1de0*/  @P2 LOP3.LUT R11, R5, 0xffff, RZ, 0xc0, !PT ;  /* 0x0000ffff050b2812 */ /* 0x000fd600078ec0ff */
[----:B------:R-:W-:Y:S01]  /*1df0*/  @UP0 UMOV UR36, UR8 ;  /* 0x0000000800240c82 */ /* 0x000fe20008000000 */
[----:B-1----:R-:W-:Y:S05]  /*1e00*/  @!P0 BRA `(.L_x_33) ;  /* 0x0000000000b88947 */ /* 0x002fea0003800000 */
[----:B------:R-:W4:Y:S01]  /*1e10*/  LDC.64 R4, c[0x0][0xb18] ;  /* 0x0002c600ff047b82 */ /* 0x000f220000000a00 */
[----:B------:R-:W-:-:S07]  /*1e20*/  ISETP.NE.AND P3, PT, R72, 0x1, PT ;  /* 0x000000014800780c */ /* 0x000fce0003f65270 */
[----:B------:R-:W1:Y:S08]  /*1e30*/  LDC.64 R6, c[0x0][0xb10] ;  /* 0x0002c400ff067b82 */ /* 0x000e700000000a00 */
[----:B------:R-:W2:Y:S08]  /*1e40*/  LDC R16, c[0x0][0xb20] ;  /* 0x0002c800ff107b82 */ /* 0x000eb00000000800 */
[----:B------:R-:W3:Y:S01]  /*1e50*/  LDC R18, c[0x0][0xb0c] ;  /* 0x0002c300ff127b82 */ /* 0x000ee20000000800 */
[----:B----4-:R-:W-:Y:S01]  /*1e60*/  IMAD.HI.U32 R17, R0, R5, RZ ;  /* 0x0000000500117227 */ /* 0x010fe200078e00ff */
[----:B------:R-:W-:-:S03]  /*1e70*/  ISETP.NE.AND P0, PT, R4, 0x1, PT ;  /* 0x000000010400780c */ /* 0x000fc60003f05270 */
[----:B------:R-:W-:-:S03]  /*1e80*/  IMAD.HI.U32 R5, R11, R5, RZ ;  /* 0x000000050b057227 */ /* 0x000fc600078e00ff */
[----:B------:R-:W4:Y:S01]  /*1e90*/  LDC.64 R2, c[0x0][0xb28] ;  /* 0x0002ca00ff027b82 */ /* 0x000f220000000a00 */
[----:B-1----:R-:W-:-:S04]  /*1ea0*/  IMAD.HI.U32 R20, R9, R6, RZ ;  /* 0x0000000609147227 */ /* 0x002fc800078e00ff */
[----:B------:R-:W-:Y:S01]  /*1eb0*/  IMAD.HI.U32 R22, R13, R6, RZ ;  /* 0x000000060d167227 */ /* 0x000fe200078e00ff */
[----:B------:R-:W-:Y:S02]  /*1ec0*/  SHF.R.U32.HI R20, RZ, R7, R20 ;  /* 0x00000007ff147219 */ /* 0x000fe40000011614 */
[-C--:B--2---:R-:W-:Y:S02]  /*1ed0*/  SHF.R.U32.HI R17, RZ, R16.reuse, R17 ;  /* 0x00000010ff117219 */ /* 0x084fe40000011611 */
[----:B------:R-:W-:Y:S02]  /*1ee0*/  SHF.R.U32.HI R16, RZ, R16, R5 ;  /* 0x00000010ff107219 */ /* 0x000fe40000011605 */
[----:B------:R-:W-:Y:S02]  /*1ef0*/  SEL R17, R0, R17, !P0 ;  /* 0x0000001100117207 */ /* 0x000fe40004000000 */
[----:B------:R-:W-:Y:S02]  /*1f00*/  SHF.R.U32.HI R22, RZ, R7, R22 ;  /* 0x00000007ff167219 */ /* 0x000fe40000011616 */
[----:B---3--:R-:W-:-:S02]  /*1f10*/  ISETP.NE.AND P1, PT, R18, 0x1, PT ;  /* 0x000000011200780c */ /* 0x008fc40003f25270 */
[----:B------:R-:W-:Y:S02]  /*1f20*/  SEL R5, R11, R16, !P0 ;  /* 0x000000100b057207 */ /* 0x000fe40004000000 */
[----:B------:R-:W-:Y:S02]  /*1f30*/  SEL R19, R9, R20, !P1 ;  /* 0x0000001409137207 */ /* 0x000fe40004800000 */
[----:B------:R-:W-:Y:S01]  /*1f40*/  SEL R7, R13, R22, !P1 ;  /* 0x000000160d077207 */ /* 0x000fe20004800000 */
[----:B----4-:R-:W-:-:S04]  /*1f50*/  IMAD.HI.U32 R20, R17, R2, RZ ;  /* 0x0000000211147227 */ /* 0x010fc800078e00ff */
        /* <DEDUP_REMOVED lines=10> */
[----:B------:R-:W-:-:S04]  /*2000*/  @!P0 IMAD.HI.U32 R16, R7, R2, RZ ;  /* 0x0000000207108227 */ /* 0x000fc800078e00ff */
[----:B------:R-:W-:Y:S01]  /*2010*/  IMAD.MOV R2, RZ, RZ, -R6 ;  /* 0x000000ffff027224 */ /* 0x000fe200078e0a06 */
[----:B------:R-:W-:-:S03]  /*2020*/  @!P0 SHF.R.U32.HI R16, RZ, R3, R16 ;  /* 0x00000003ff108219 */ /* 0x000fc60000011610 */
[----:B------:R-:W-:Y:S01]  /*2030*/  IMAD R2, R72, R2, R5 ;  /* 0x0000000248027224 */ /* 0x000fe200078e0205 */
        /* <DEDUP_REMOVED lines=11> */
.L_x_33:
[----:B------:R-:W1:Y:S02]  /*20f0*/  LDCU UR8, c[0x0][0xb30] ;  /* 0x00016600ff0877ac */ /* 0x000e640008000800 */
[----:B-1----:R-:W-:-:S09]  /*2100*/  UISETP.NE.AND UP0, UPT, UR8, 0x1, UPT ;  /* 0x000000010800788c */ /* 0x002fd2000bf05270 */
[----:B------:R-:W-:Y:S05]  /*2110*/  BRA.U UP0, `(.L_x_34) ;  /* 0x0000000100407547 */ /* 0x000fea000b800000 */
[----:B------:R-:W1:Y:S08]  /*2120*/  LDC.64 R4, c[0x0][0xb10] ;  /* 0x0002c400ff047b82 */ /* 0x000e700000000a00 */
[----:B------:R-:W2:Y:S08]  /*2130*/  LDC.64 R2, c[0x0][0xb18] ;  /* 0x0002c600ff027b82 */ /* 0x000eb00000000a00 */
[----:B------:R-:W3:Y:S08]  /*2140*/  LDC R6, c[0x0][0xb20] ;  /* 0x0002c800ff067b82 */ /* 0x000ef00000000800 */
[----:B------:R-:W4:Y:S01]  /*2150*/  LDC R16, c[0x0][0xb0c] ;  /* 0x0002c300ff107b82 */ /* 0x000f220000000800 */
[----:B-1----:R-:W-:-:S05]  /*2160*/  IMAD.HI.U32 R4, R13, R4, RZ ;  /* 0x000000040d047227 */ /* 0x002fca00078e00ff */
[----:B------:R-:W-:Y:S01]  /*2170*/  SHF.R.U32.HI R4, RZ, R5, R4 ;  /* 0x00000005ff047219 */ /* 0x000fe20000011604 */
[----:B--2---:R-:W-:Y:S01]  /*2180*/  IMAD.HI.U32 R3, R11, R3, RZ ;  /* 0x000000030b037227 */ /* 0x004fe200078e00ff */
[----:B------:R-:W-:-:S04]  /*2190*/  ISETP.NE.AND P0, PT, R2, 0x1, PT ;  /* 0x000000010200780c */ /* 0x000fc80003f05270 */
[----:B---3--:R-:W-:-:S04]  /*21a0*/  SHF.R.U32.HI R6, RZ, R6, R3 ;  /* 0x00000006ff067219 */ /* 0x008fc80000011603 */
[----:B------:R-:W-:Y:S02]  /*21b0*/  SEL R3, R11, R6, !P0 ;  /* 0x000000060b037207 */ /* 0x000fe40004000000 */
[----:B----4-:R-:W-:-:S04]  /*21c0*/  ISETP.NE.AND P1, PT, R16, 0x1, PT ;  /* 0x000000011000780c */ /* 0x010fc80003f25270 */
[----:B------:R-:W-:-:S05]  /*21d0*/  SEL R4, R13, R4, !P1 ;  /* 0x000000040d047207 */ /* 0x000fca0004800000 */
[----:B------:R-:W-:Y:S02]  /*21e0*/  IMAD.IADD R5, R3, 0x1, -R4 ;  /* 0x0000000103057824 */ /* 0x000fe400078e0a04 */
[----:B------:R-:W-:Y:S02]  /*21f0*/  IMAD.IADD R3, R4, 0x1, -R3 ;  /* 0x0000000104037824 */ /* 0x000fe400078e0a03 */
[----:B------:R-:W-:Y:S02]  /*2200*/  IMAD R13, R5, R16, R13 ;  /* 0x00000010050d7224 */ /* 0x000fe400078e020d */
[----:B------:R-:W-:-:S07]  /*2210*/  IMAD R11, R3, R2, R11 ;  /* 0x00000002030b7224 */ /* 0x000fce00078e020b */
.L_x_34:
[----:B------:R-:W-:Y:S01]  /*2220*/  VIADD R14, R14, 0x1 ;  /* 0x000000010e0e7836 */ /* 0x000fe20000000000 */
[----:B------:R-:W-:Y:S01]  /*2230*/  PLOP3.LUT P1, PT, PT, PT, PT, 0x80, 0x8 ;  /* 0x000000000008781c */ /* 0x000fe20003f2f070 */
[----:B------:R-:W-:Y:S02]  /*2240*/  IMAD.IADD R167, R13, 0x1, R166 ;  /* 0x000000010da77824 */ /* 0x000fe400078e02a6 */
[----:B------:R-:W-:Y:S01]  /*2250*/  IMAD.IADD R165, R11, 0x1, R164 ;  /* 0x000000010ba57824 */ /* 0x000fe200078e02a4 */
[----:B------:R-:W-:-:S04]  /*2260*/  ISETP.NE.AND P0, PT, R14, 0x2, PT ;  /* 0x000000020e00780c */ /* 0x000fc80003f05270 */
[----:B------:R-:W-:Y:S02]  /*2270*/  SEL R3, RZ, 0x1, P0 ;  /* 0x00000001ff037807 */ /* 0x000fe40000000000 */
[----:B------:R-:W-:Y:S02]  /*2280*/  SEL R14, R14, RZ, P0 ;  /* 0x000000ff0e0e7207 */ /* 0x000fe40000000000 */
[----:B------:R-:W-:Y:S01]  /*2290*/  LOP3.LUT R12, R12, R3, RZ, 0x3c, !PT ;  /* 0x000000030c0c7212 */ /* 0x000fe200078e3cff */
[----:B------:R-:W-:Y:S06]  /*22a0*/  @P2 BRA `(.L_x_35) ;  /* 0xfffffff000982947 */ /* 0x000fec000383ffff */
[----:B------:R-:W-:Y:S01]  /*22b0*/  UIADD3 UR4, UPT, UPT, UR4, 0x28, URZ ;  /* 0x0000002804047890 */ /* 0x000fe2000fffe0ff */
[----:B------:R-:W-:-:S03]  /*22c0*/  SHF.L.U32 R3, R15, 0x1f, RZ ;  /* 0x0000001f0f037819 */ /* 0x000fc600000006ff */
[----:B------:R-:W-:-:S09]  /*22d0*/  ULEA UR5, UR6, UR4, 0x3 ;  /* 0x0000000406057291 */ /* 0x000fd2000f8e18ff */
[----:B------:R-:W1:Y:S02]  /*22e0*/  SYNCS.PHASECHK.TRANS64.TRYWAIT P0, [UR5], R3 ;  /* 0x00000003ff0075a7 */ /* 0x000e640008001105 */
[----:B-1----:R-:W-:Y:S05]  /*22f0*/  @!P0 BRA `(.L_x_36) ;  /* 0x0000004800108947 */ /* 0x002fea0003800000 */
.L_x_101:
[----:B------:R-:W-:-:S04]  /*2300*/  UIADD3 UR6, UPT, UPT, UR6, 0x1, URZ ;  /* 0x0000000106067890 */ /* 0x000fc8000fffe0ff */
[----:B------:R-:W-:-:S04]  /*2310*/  UISETP.NE.AND UP0, UPT, UR6, 0x5, UPT ;  /* 0x000000050600788c */ /* 0x000fc8000bf05270 */
[----:B------:R-:W-:Y:S02]  /*2320*/  USEL UR7, URZ, 0x1, UP0 ;  /* 0x00000001ff077887 */ /* 0x000fe40008000000 */
[----:B------:R-:W-:-:S04]  /*2330*/  USEL UR6, UR6, URZ, UP0 ;  /* 0x000000ff06067287 */ /* 0x000fc80008000000 */
[----:B------:R-:W-:Y:S01]  /*2340*/  ULEA UR5, UR6, UR4, 0x3 ;  /* 0x0000000406057291 */ /* 0x000fe2000f8e18ff */
[----:B------:R-:W-:-:S04]  /*2350*/  LOP3.LUT R2, R15, UR7, RZ, 0x3c, !PT ;  /* 0x000000070f027c12 */ /* 0x000fc8000f8e3cff */
[----:B-1----:R-:W-:-:S04]  /*2360*/  SHF.L.U32 R3, R2, 0x1f, RZ ;  /* 0x0000001f02037819 */ /* 0x002fc800000006ff */
[----:B------:R-:W1:Y:S02]  /*2370*/  SYNCS.PHASECHK.TRANS64.TRYWAIT P0, [UR5], R3 ;  /* 0x00000003ff0075a7 */ /* 0x000e640008001105 */
[----:B-1----:R-:W-:Y:S05]  /*2380*/  @!P0 BRA `(.L_x_37) ;  /* 0x0000004800048947 */ /* 0x002fea0003800000 */
.L_x_103:
        /* <DEDUP_REMOVED lines=9> */
.L_x_105:
        /* <DEDUP_REMOVED lines=9> */
.L_x_107:
[----:B------:R-:W-:-:S04]  /*24b0*/  UIADD3 UR6, UPT, UPT, UR6, 0x1, URZ ;  /* 0x0000000106067890 */ /* 0x000fc8000fffe0ff */
[----:B------:R-:W-:-:S04]  /*24c0*/  UISETP.NE.AND UP0, UPT, UR6, 0x5, UPT ;  /* 0x000000050600788c */ /* 0x000fc8000bf05270 */
[----:B------:R-:W-:Y:S02]  /*24d0*/  USEL UR5, URZ, 0x1, UP0 ;  /* 0x00000001ff057887 */ /* 0x000fe40008000000 */
[----:B------:R-:W-:-:S04]  /*24e0*/  USEL UR6, UR6, URZ, UP0 ;  /* 0x000000ff06067287 */ /* 0x000fc80008000000 */
[----:B------:R-:W-:Y:S01]  /*24f0*/  ULEA UR6, UR6, UR4, 0x3 ;  /* 0x0000000406067291 */ /* 0x000fe2000f8e18ff */
[----:B-1----:R-:W-:-:S04]  /*2500*/  LOP3.LUT R3, R2, UR5, RZ, 0x3c, !PT ;  /* 0x0000000502037c12 */ /* 0x002fc8000f8e3cff */
[----:B------:R-:W-:Y:S01]  /*2510*/  SHF.L.U32 R3, R3, 0x1f, RZ ;  /* 0x0000001f03037819 */ /* 0x000fe200000006ff */
[----:B----4-:R-:W-:-:S07]  /*2520*/  IMAD.U32 R0, RZ, RZ, UR6 ;  /* 0x00000006ff007e24 */ /* 0x010fce000f8e00ff */
.L_x_40:
[----:B-1----:R1:W2:Y:S02]  /*2530*/  SYNCS.PHASECHK.TRANS64.TRYWAIT P0, [R0+URZ], R3 ;  /* 0x00000003000075a7 */ /* 0x0022a400080011ff */
[----:B--2---:R-:W-:Y:S05]  /*2540*/  @!P0 NANOSLEEP.SYNCS 0x989680 ;  /* 0x009896800000895d */ /* 0x004fea0003900000 */
[----:B------:R-:W2:Y:S02]  /*2550*/  @!P0 SYNCS.PHASECHK.TRANS64 P0, [R0+URZ], R3 ;  /* 0x00000003000085a7 */ /* 0x000ea400080010ff */
[----:B--2---:R-:W-:Y:S05]  /*2560*/  @P0 EXIT ;  /* 0x000000000000094d */ /* 0x004fea0003800000 */
[----:B------:R-:W-:Y:S05]  /*2570*/  BRA `(.L_x_40) ;  /* 0xfffffffc00ec7947 */ /* 0x000fea000383ffff */
.L_x_17:
[----:B------:R-:W-:-:S04]  /*2580*/  UISETP.NE.AND UP1, UPT, UR37, URZ, UPT ;  /* 0x000000ff2500728c */ /* 0x000fc8000bf25270 */
[----:B------:R-:W-:-:S09]  /*2590*/  UISETP.NE.OR UP1, UPT, UR8, 0x1, UP1 ;  /* 0x000000010800788c */ /* 0x000fd20008f25670 */
[----:B------:R-:W-:Y:S05]  /*25a0*/  BRA.U UP1, `(.L_x_41) ;  /* 0x0000000501487547 */ /* 0x000fea000b800000 */
[----:B------:R-:W-:Y:S01]  /*25b0*/  ISETP.NE.AND P2, PT, R2, RZ, PT ;  /* 0x000000ff0200720c */ /* 0x000fe20003f45270 */
[----:B------:R-:W-:Y:S01]  /*25c0*/  IMAD.MOV.U32 R12, RZ, RZ, 0x1 ;  /* 0x00000001ff0c7424 */ /* 0x000fe200078e00ff */
[----:B------:R-:W-:Y:S02]  /*25d0*/  CS2R R10, SRZ ;  /* 0x00000000000a7805 */ /* 0x000fe4000001ff00 */
[----:B------:R-:W-:Y:S01]  /*25e0*/  CS2R R8, SRZ ;  /* 0x0000000000087805 */ /* 0x000fe2000001ff00 */
[----:B------:R-:W-:Y:S01]  /*25f0*/  UMOV UR4, 0x400 ;  /* 0x0000040000047882 */ /* 0x000fe20000000000 */
[----:B------:R-:W-:Y:S01]  /*2600*/  UMOV UR6, URZ ;  /* 0x000000ff00067c82 */ /* 0x000fe20008000000 */
[----:B------:R-:W-:-:S12]  /*2610*/  ULEA UR37, UR37, UR4, 0x18 ;  /* 0x0000000425257291 */ /* 0x000fd8000f8ec0ff */
.L_x_45:
[----:B------:R-:W-:Y:S02]  /*2620*/  LEA R0, R8, UR37, 0x3 ;  /* 0x0000002508007c11 */ /* 0x000fe4000f8e18ff */
[----:B------:R-:W-:-:S03]  /*2630*/  SHF.L.U32 R5, R9, 0x1f, RZ ;  /* 0x0000001f09057819 */ /* 0x000fc600000006ff */
[----:B------:R-:W-:Y:S01]  /*2640*/  VIADD R4, R0, 0xe0 ;  /* 0x000000e000047836 */ /* 0x000fe20000000000 */
[----:B------:R-:W1:Y:S02]  /*2650*/  SYNCS.PHASECHK.TRANS64.TRYWAIT P0, [R0+URZ+0xd0], R5 ;  /* 0x0000d005000075a7 */ /* 0x000e6400080011ff */
[----:B-1----:R-:W-:Y:S05]  /*2660*/  @!P0 BRA `(.L_x_42) ;  /* 0x0000004400948947 */ /* 0x002fea0003800000 */
.L_x_108:
[----:B------:R-:W-:Y:S01]  /*2670*/  ULEA UR5, UR6, UR37, 0x3 ;  /* 0x0000002506057291 */ /* 0x000fe2000f8e18ff */
[----:B------:R-:W-:Y:S02]  /*2680*/  PRMT R4, RZ, 0x654, R4 ;  /* 0x00000654ff047816 */ /* 0x000fe40000000004 */
[----:B-1----:R-:W-:Y:S01]  /*2690*/  SHF.L.U32 R5, R12, 0x1f, RZ ;  /* 0x0000001f0c057819 */ /* 0x002fe200000006ff */
[----:B------:R-:W-:Y:S01]  /*26a0*/  UIADD3 UR4, UPT, UPT, UR5, 0x70, URZ ;  /* 0x0000007005047890 */ /* 0x000fe2000fffe0ff */
[----:B------:R1:W-:Y:S05]  /*26b0*/  SYNCS.ARRIVE.TRANS64.RED.A1T0 RZ, [R4+URZ], RZ ;  /* 0x000000ff04ff79a7 */ /* 0x0003ea00081004ff */
[----:B------:R-:W-:Y:S01]  /*26c0*/  IMAD.U32 R7, RZ, RZ, UR4 ;  /* 0x00000004ff077e24 */ /* 0x000fe2000f8e00ff */
[----:B------:R-:W2:Y:S04]  /*26d0*/  SYNCS.PHASECHK.TRANS64.TRYWAIT P0, [UR5+0x80], R5 ;  /* 0x00008005ff0075a7 */ /* 0x000ea80008001105 */
[----:B------:R-:W-:Y:S01]  /*26e0*/  PRMT R6, R2, 0x654, R7 ;  /* 0x0000065402067816 */ /* 0x000fe20000000007 */
[----:B-1----:R-:W-:Y:S01]  /*26f0*/  @!P2 IMAD.MOV.U32 R4, RZ, RZ, 0x10 ;  /* 0x00000010ff04a424 */ /* 0x002fe200078e00ff */
[----:B--2---:R-:W-:Y:S06]  /*2700*/  @!P0 BRA `(.L_x_43) ;  /* 0x0000004400808947 */ /* 0x004fec0003800000 */
.L_x_110:
[----:B------:R-:W-:Y:S01]  /*2710*/  ULEA UR4, UR6, UR37, 0x4 ;  /* 0x0000002506047291 */ /* 0x000fe2000f8e20ff */
[----:B------:R-:W-:Y:S01]  /*2720*/  SEL R3, R6, R3, !P2 ;  /* 0x0000000306037207 */ /* 0x000fe20005000000 */
[----:B------:R-:W-:Y:S01]  /*2730*/  UIADD3 UR5, UPT, UPT, UR5, 0x70, URZ ;  /* 0x0000007005057890 */ /* 0x000fe2000fffe0ff */
[----:B-1----:R-:W-:Y:S01]  /*2740*/  LEA R0, R11, UR37, 0x3 ;  /* 0x000000250b007c11 */ /* 0x002fe2000f8e18ff */
[----:B------:R-:W-:Y:S01]  /*2750*/  UIADD3 UR4, UPT, UPT, UR4, 0x100, URZ ;  /* 0x0000010004047890 */ /* 0x000fe2000fffe0ff */
[----:B------:R-:W-:Y:S01]  /*2760*/  SHF.L.U32 R5, R10, 0x1f, RZ ;  /* 0x0000001f0a057819 */ /* 0x000fe200000006ff */
[----:B------:R1:W-:Y:S01]  /*2770*/  @!P2 SYNCS.ARRIVE.TRANS64.RED RZ, [R3+URZ], R4 ;  /* 0x0000000403ffa9a7 */ /* 0x0003e200080004ff */
[----:B------:R-:W-:Y:S01]  /*2780*/  UIADD3 UR6, UPT, UPT, UR6, 0x1, URZ ;  /* 0x0000000106067890 */ /* 0x000fe2000fffe0ff */
[----:B------:R-:W-:-:S03]  /*2790*/  VIADD R8, R8, 0x1 ;  /* 0x0000000108087836 */ /* 0x000fc60000000000 */
[----:B------:R-:W-:Y:S02]  /*27a0*/  UISETP.NE.AND UP0, UPT, UR6, 0x2, UPT ;  /* 0x000000020600788c */ /* 0x000fe4000bf05270 */
[----:B------:R-:W-:Y:S06]  /*27b0*/  UGETNEXTWORKID.BROADCAST [UR4], [UR5] ;  /* 0x00000000040073ca */ /* 0x000fec0008000100 */
[----:B------:R-:W-:Y:S01]  /*27c0*/  USEL UR4, URZ, 0x1, UP0 ;  /* 0x00000001ff047887 */ /* 0x000fe20008000000 */
[----:B------:R-:W-:Y:S01]  /*27d0*/  ISETP.NE.AND P0, PT, R8, 0x2, PT ;  /* 0x000000020800780c */ /* 0x000fe20003f05270 */
[----:B------:R-:W-:Y:S01]  /*27e0*/  USEL UR6, UR6, URZ, UP0 ;  /* 0x000000ff06067287 */ /* 0x000fe20008000000 */
[----:B------:R-:W2:Y:S03]  /*27f0*/  SYNCS.PHASECHK.TRANS64.TRYWAIT P1, [R0+URZ+0x70], R5 ;  /* 0x00007005000075a7 */ /* 0x000ea600080211ff */
[----:B------:R-:W-:Y:S01]  /*2800*/  LOP3.LUT R12, R12, UR4, RZ, 0x3c, !PT ;  /* 0x000000040c0c7c12 */ /* 0x000fe2000f8e3cff */
[----:B-12---:R-:W-:Y:S07]  /*2810*/  @!P1 BRA `(.L_x_44) ;  /* 0x0000004400549947 */ /* 0x006fee0003800000 */
.L_x_111:
[C---:B------:R-:W-:Y:S01]  /*2820*/  LEA R4, R11.reuse, UR37, 0x4 ;  /* 0x000000250b047c11 */ /* 0x040fe2000f8e20ff */
[----:B-1----:R-:W-:Y:S01]  /*2830*/  VIADD R0, R0, 0x80 ;  /* 0x0000008000007836 */ /* 0x002fe20000000000 */
[----:B------:R-:W-:Y:S01]  /*2840*/  SEL R8, R8, RZ, P0 ;  /* 0x000000ff08087207 */ /* 0x000fe20000000000 */
[----:B------:R-:W-:-:S03]  /*2850*/  VIADD R11, R11, 0x1 ;  /* 0x000000010b0b7836 */ /* 0x000fc60000000000 */
[----:B------:R-:W1:Y:S01]  /*2860*/  LDS.128 R4, [R4+0x100] ;  /* 0x0001000004047984 */ /* 0x000e620000000c00 */
[----:B------:R-:W-:Y:S02]  /*2870*/  PRMT R0, RZ, 0x654, R0 ;  /* 0x00000654ff007816 */ /* 0x000fe40000000000 */
[C---:B------:R-:W-:Y:S01]  /*2880*/  ISETP.NE.AND P1, PT, R11.reuse, 0x2, PT ;  /* 0x000000020b00780c */ /* 0x040fe20003f25270 */
[----:B------:R-:W-:Y:S01]  /*2890*/  @!PT LDS RZ, [RZ] ;  /* 0x00000000fffff984 */ /* 0x000fe20000000800 */
[----:B------:R-:W-:Y:S01]  /*28a0*/  @!PT LDS RZ, [RZ] ;  /* 0x00000000fffff984 */ /* 0x000fe20000000800 */
[----:B------:R-:W-:Y:S01]  /*28b0*/  @!PT LDS RZ, [RZ] ;  /* 0x00000000fffff984 */ /* 0x000fe20000000800 */
[----:B------:R-:W-:Y:S01]  /*28c0*/  @!PT LDS RZ, [RZ] ;  /* 0x00000000fffff984 */ /* 0x000fe20000000800 */
[----:B------:R2:W-:Y:S06]  /*28d0*/  MEMBAR.ALL.CTA ;  /* 0x0000000000007992 */ /* 0x0005ec0000008000 */
[----:B--2---:R-:W2:Y:S01]  /*28e0*/  FENCE.VIEW.ASYNC.S ;  /* 0x00000000000073c6 */ /* 0x004ea20000000000 */
[----:B------:R-:W-:Y:S01]  /*28f0*/  SEL R11, R11, RZ, P1 ;  /* 0x000000ff0b0b7207 */ /* 0x000fe20000800000 */
[----:B--2---:R2:W-:Y:S01]  /*2900*/  SYNCS.ARRIVE.TRANS64.RED.A1T0 RZ, [R0+URZ], RZ ;  /* 0x000000ff00ff79a7 */ /* 0x0045e200081004ff */
[----:B-1----:R-:W-:-:S02]  /*2910*/  LOP3.LUT P3, RZ, R6, 0x1, RZ, 0xc0, !PT ;  /* 0x0000000106ff7812 */ /* 0x002fc4000786c0ff */
[----:B------:R-:W-:-:S04]  /*2920*/  SEL R5, RZ, 0x1, P1 ;  /* 0x00000001ff057807 */ /* 0x000fc80000800000 */
[----:B------:R-:W-:Y:S02]  /*2930*/  LOP3.LUT R10, R10, R5, RZ, 0x3c, !PT ;  /* 0x000000050a0a7212 */ /* 0x000fe400078e3cff */
[----:B--2---:R-:W-:-:S04]  /*2940*/  SEL R0, RZ, 0x1, P0 ;  /* 0x00000001ff007807 */ /* 0x004fc80000000000 */
[----:B------:R-:W-:Y:S01]  /*2950*/  LOP3.LUT R9, R9, R0, RZ, 0x3c, !PT ;  /* 0x0000000009097212 */ /* 0x000fe200078e3cff */
[----:B------:R-:W-:Y:S06]  /*2960*/  @P3 BRA `(.L_x_45) ;  /* 0xfffffffc002c3947 */ /* 0x000fec000383ffff */
[----:B------:R-:W-:Y:S01]  /*2970*/  ULEA UR5, UR6, UR37, 0x3 ;  /* 0x0000002506057291 */ /* 0x000fe2000f8e18ff */
[----:B------:R-:W-:-:S08]  /*2980*/  SHF.L.U32 R3, R12, 0x1f, RZ ;  /* 0x0000001f0c037819 */ /* 0x000fd000000006ff */
[----:B------:R-:W1:Y:S02]  /*2990*/  SYNCS.PHASECHK.TRANS64 P0, [UR5+0x80], R3 ;  /* 0x00008003ff0075a7 */ /* 0x000e640008001005 */
[----:B-1----:R-:W-:Y:S05]  /*29a0*/  @P0 BRA `(.L_x_46) ;  /* 0x0000000000080947 */ /* 0x002fea0003800000 */
[----:B------:R-:W1:Y:S02]  /*29b0*/  SYNCS.PHASECHK.TRANS64.TRYWAIT P0, [UR5+0x80], R3 ;  /* 0x00008003ff0075a7 */ /* 0x000e640008001105 */
[----:B-1----:R-:W-:Y:S05]  /*29c0*/  @!P0 BRA `(.L_x_47) ;  /* 0x0000004000fc8947 */ /* 0x002fea0003800000 */
.L_x_46:
[----:B------:R-:W-:-:S04]  /*29d0*/  UIADD3 UR4, UPT, UPT, UR6, 0x1, URZ ;  /* 0x0000000106047890 */ /* 0x000fc8000fffe0ff */
[----:B------:R-:W-:-:S04]  /*29e0*/  UISETP.NE.AND UP0, UPT, UR4, 0x2, UPT ;  /* 0x000000020400788c */ /* 0x000fc8000bf05270 */
[----:B------:R-:W-:Y:S02]  /*29f0*/  USEL UR7, URZ, 0x1, UP0 ;  /* 0x00000001ff077887 */ /* 0x000fe40008000000 */
[----:B------:R-:W-:-:S04]  /*2a00*/  USEL UR4, UR4, URZ, UP0 ;  /* 0x000000ff04047287 */ /* 0x000fc80008000000 */
[----:B------:R-:W-:Y:S01]  /*2a10*/  ULEA UR4, UR4, UR37, 0x3 ;  /* 0x0000002504047291 */ /* 0x000fe2000f8e18ff */
[----:B-1----:R-:W-:-:S04]  /*2a20*/  LOP3.LUT R3, R12, UR7, RZ, 0x3c, !PT ;  /* 0x000000070c037c12 */ /* 0x002fc8000f8e3cff */
[----:B------:R-:W-:-:S04]  /*2a30*/  SHF.L.U32 R0, R3, 0x1f, RZ ;  /* 0x0000001f03007819 */ /* 0x000fc800000006ff */
[----:B------:R-:W1:Y:S02]  /*2a40*/  SYNCS.PHASECHK.TRANS64 P0, [UR4+0x80], R0 ;  /* 0x00008000ff0075a7 */ /* 0x000e640008001004 */
[----:B-1----:R-:W-:Y:S05]  /*2a50*/  @P0 EXIT ;  /* 0x000000000000094d */ /* 0x002fea0003800000 */
[----:B------:R-:W-:Y:S02]  /*2a60*/  SHF.L.U32 R3, R3, 0x1f, RZ ;  /* 0x0000001f03037819 */ /* 0x000fe400000006ff */
[----:B------:R-:W-:-:S07]  /*2a70*/  MOV R0, UR4 ;  /* 0x0000000400007c02 */ /* 0x000fce0008000f00 */
.L_x_48:
[----:B-1----:R1:W2:Y:S02]  /*2a80*/  SYNCS.PHASECHK.TRANS64.TRYWAIT P0, [R0+URZ+0x80], R3 ;  /* 0x00008003000075a7 */ /* 0x0022a400080011ff */
[----:B--2---:R-:W-:Y:S05]  /*2a90*/  @!P0 NANOSLEEP.SYNCS 0x989680 ;  /* 0x009896800000895d */ /* 0x004fea0003900000 */
[----:B------:R-:W2:Y:S02]  /*2aa0*/  @!P0 SYNCS.PHASECHK.TRANS64 P0, [R0+URZ+0x80], R3 ;  /* 0x00008003000085a7 */ /* 0x000ea400080010ff */
[----:B--2---:R-:W-:Y:S05]  /*2ab0*/  @P0 EXIT ;  /* 0x000000000000094d */ /* 0x004fea0003800000 */
[----:B------:R-:W-:Y:S05]  /*2ac0*/  BRA `(.L_x_48) ;  /* 0xfffffffc00ec7947 */ /* 0x000fea000383ffff */
.L_x_41:
[----:B------:R-:W-:-:S09]  /*2ad0*/  UISETP.NE.AND UP1, UPT, UR8, URZ, UPT ;  /* 0x000000ff0800728c */ /* 0x000fd2000bf25270 */
[----:B------:R-:W-:Y:S05]  /*2ae0*/  BRA.U UP1, `(.L_x_49) ;  /* 0x0000000d01607547 */ /* 0x000fea000b800000 */
[----:B------:R-:W-:Y:S01]  /*2af0*/  UMOV UR4, 0x40 ;  /* 0x0000004000047882 */ /* 0x000fe20000000000 */
[----:B------:R-:W-:Y:S01]  /*2b00*/  NOP ;  /* 0x0000000000007918 */ /* 0x000fe20000000000 */
[----:B------:R-:W-:Y:S01]  /*2b10*/  ULEA UR4, UR37, UR4, 0x18 ;  /* 0x0000000425047291 */ /* 0x000fe2000f8ec0ff */
[----:B------:R-:W-:Y:S02]  /*2b20*/  UMOV UR5, 0x400 ;  /* 0x0000040000057882 */ /* 0x000fe40000000000 */
[----:B------:R-:W-:-:S06]  /*2b30*/  ULEA UR37, UR37, UR5, 0x18 ;  /* 0x0000000525257291 */ /* 0x000fcc000f8ec0ff */
[----:B------:R-:W1:Y:S02]  /*2b40*/  LDS.U8 R0, [UR4+0x1c] ;  /* 0x00001c04ff007984 */ /* 0x000e640008000000 */
[----:B-1----:R-:W-:-:S13]  /*2b50*/  ISETP.NE.AND P0, PT, R0, RZ, PT ;  /* 0x000000ff0000720c */ /* 0x002fda0003f05270 */
[----:B------:R-:W-:Y:S05]  /*2b60*/  @P0 BRA `(.L_x_50) ;  /* 0x0000000000580947 */ /* 0x000fea0003800000 */
[----:B------:R-:W-:-:S13]  /*2b70*/  ELECT P0, URZ, PT ;  /* 0x0000000000ff782f */ /* 0x000fda0003800000 */
[----:B------:R-:W-:Y:S05]  /*2b80*/  @!P0 BRA `(.L_x_51) ;  /* 0x0000000000608947 */ /* 0x000fea0003800000 */
[----:B------:R-:W-:Y:S01]  /*2b90*/  UMOV UR5, 0x10 ;  /* 0x0000001000057882 */ /* 0x000fe20000000000 */
[----:B------:R-:W-:Y:S01]  /*2ba0*/  HFMA2 R0, -RZ, RZ, 0, 5.9604644775390625e-08 ;  /* 0x00000001ff007431 */ /* 0x000fe200000001ff */
[----:B------:R-:W-:-:S03]  /*2bb0*/  MOV R2, 0xffff ;  /* 0x0000ffff00027802 */ /* 0x000fc60000000f00 */
[----:B------:R-:W-:Y:S04]  /*2bc0*/  DEPBAR.LE SB1, 0x36 ;  /* 0x00009d800000791a */ /* 0x000fe80000000000 */
[----:B------:R-:W1:Y:S02]  /*2bd0*/  UTCATOMSWS.FIND_AND_SET.ALIGN UP0, UR5, UR5 ;  /* 0x00000005000575e3 */ /* 0x000e640008000800 */
[----:B-1----:R-:W-:Y:S01]  /*2be0*/  MOV R3, UR5 ;  /* 0x0000000500037c02 */ /* 0x002fe20008000f00 */
[----:B------:R-:W-:Y:S06]  /*2bf0*/  BRA.U UP0, `(.L_x_52) ;  /* 0x0000000100187547 */ /* 0x000fec000b800000 */
.L_x_53:
[----:B------:R-:W-:Y:S05]  /*2c00*/  NANOSLEEP 0x64 ;  /* 0x000000640000795d */ /* 0x000fea0003800000 */
[----:B------:R-:W-:-:S05]  /*2c10*/  UMOV UR5, 0x10 ;  /* 0x0000001000057882 */ /* 0x000fca0000000000 */
[----:B------:R-:W-:Y:S04]  /*2c20*/  DEPBAR.LE SB1, 0x36 ;  /* 0x00009d800000791a */ /* 0x000fe80000000000 */
[----:B------:R-:W1:Y:S02]  /*2c30*/  UTCATOMSWS.FIND_AND_SET.ALIGN UP0, UR5, UR5 ;  /* 0x00000005000575e3 */ /* 0x000e640008000800 */
[----:B-1----:R-:W-:Y:S01]  /*2c40*/  MOV R3, UR5 ;  /* 0x0000000500037c02 */ /* 0x002fe20008000f00 */
[----:B------:R-:W-:Y:S05]  /*2c50*/  BRA.U !UP0, `(.L_x_53) ;  /* 0xfffffffd08e87547 */ /* 0x000fea000b83ffff */
.L_x_52:
[-C--:B------:R-:W-:Y:S02]  /*2c60*/  SHF.L.U32 R2, R2, R3.reuse, RZ ;  /* 0x0000000302027219 */ /* 0x080fe400000006ff */
[----:B------:R-:W-:Y:S01]  /*2c70*/  SHF.L.U32 R0, R0, R3, RZ ;  /* 0x0000000300007219 */ /* 0x000fe200000006ff */
[----:B------:R-:W-:Y:S02]  /*2c80*/  IMAD.SHL.U32 R3, R3, 0x20, RZ ;  /* 0x0000002003037824 */ /* 0x000fe400078e00ff */
[----:B------:R1:W-:Y:S04]  /*2c90*/  ATOMS.OR RZ, [UR4+0x14], R2 ;  /* 0x00001402ffff798c */ /* 0x0003e8000b000004 */
[----:B------:R1:W-:Y:S04]  /*2ca0*/  ATOMS.OR RZ, [UR4+0x18], R0 ;  /* 0x00001800ffff798c */ /* 0x0003e8000b000004 */
[----:B------:R1:W-:Y:S01]  /*2cb0*/  STS [UR37+0x120], R3 ;  /* 0x00012003ff007988 */ /* 0x0003e20008000825 */
[----:B------:R-:W-:Y:S05]  /*2cc0*/  BRA `(.L_x_51) ;  /* 0x0000000000107947 */ /* 0x000fea0003800000 */
.L_x_50:
[----:B------:R-:W-:Y:S02]  /*2cd0*/  MOV R0, 0xffffffff ;  /* 0xffffffff00007802 */ /* 0x000fe40000000f00 */
[----:B------:R-:W-:-:S03]  /*2ce0*/  MOV R2, 0x2d10 ;  /* 0x00002d1000027802 */ /* 0x000fc60000000f00 */
[----:B------:R1:W-:Y:S04]  /*2cf0*/  STS [UR37+0x120], R0 ;  /* 0x00012000ff007988 */ /* 0x0003e80008000825 */
[----:B-1-3-5:R-:W-:Y:S05]  /*2d00*/  CALL.REL.NOINC `($__internal_1_$__cuda_sm10x_tcgen05_guardrail_trap_phase_invalid_during_alloc) ;  /* 0x0000004400787944 */ /* 0x02afea0003c00000 */
.L_x_51:
[----:B------:R-:W-:Y:S05]  /*2d10*/  WARPSYNC.ALL ;  /* 0x0000000000007948 */ /* 0x000fea0003800000 */
[----:B------:R-:W2:Y:S01]  /*2d20*/  S2UR UR6, SR_CgaCtaId ;  /* 0x00000000000679c3 */ /* 0x000ea20000008800 */
[----:B------:R-:W-:Y:S01]  /*2d30*/  UMOV UR4, 0x400 ;  /* 0x0000040000047882 */ /* 0x000fe20000000000 */
[----:B------:R-:W-:-:S06]  /*2d40*/  NOP ;  /* 0x0000000000007918 */ /* 0x000fcc0000000000 */
[----:B------:R-:W-:Y:S06]  /*2d50*/  BAR.ARV 0x6, 0xa0 ;  /* 0x0182800000007b1d */ /* 0x000fec0000002000 */
[----:B------:R-:W4:Y:S01]  /*2d60*/  LDCU UR7, c[0x0][0x38c] ;  /* 0x00007180ff0777ac */ /* 0x000f220008000800 */
[----:B------:R-:W-:Y:S01]  /*2d70*/  IMAD.MOV.U32 R11, RZ, RZ, 0x1 ;  /* 0x00000001ff0b7424 */ /* 0x000fe200078e00ff */
[----:B------:R-:W-:Y:S01]  /*2d80*/  CS2R R8, SRZ ;  /* 0x0000000000087805 */ /* 0x000fe2000001ff00 */
[----:B------:R-:W-:Y:S01]  /*2d90*/  IMAD.MOV.U32 R10, RZ, RZ, RZ ;  /* 0x000000ffff0a7224 */ /* 0x000fe200078e00ff */
[----:B------:R-:W-:Y:S01]  /*2da0*/  UMOV UR18, URZ ;  /* 0x000000ff00127c82 */ /* 0x000fe20008000000 */
[----:B------:R-:W-:Y:S01]  /*2db0*/  UMOV UR17, URZ ;  /* 0x000000ff00117c82 */ /* 0x000fe20008000000 */
[----:B------:R-:W-:Y:S01]  /*2dc0*/  UMOV UR20, 0x0 ;  /* 0x0000000000147882 */ /* 0x000fe20000000000 */
[----:B------:R-:W-:Y:S01]  /*2dd0*/  UMOV UR21, 0x81004a0 ;  /* 0x081004a000157882 */ /* 0x000fe20000000000 */
[----:B--2---:R-:W-:Y:S01]  /*2de0*/  ULEA UR6, UR6, UR4, 0x18 ;  /* 0x0000000406067291 */ /* 0x004fe2000f8ec0ff */
[----:B------:R-:W2:Y:S03]  /*2df0*/  LDCU UR4, c[0x0][0x38c] ;  /* 0x00007180ff0477ac */ /* 0x000ea60008000800 */
[----:B------:R-:W-:-:S02]  /*2e00*/  UIADD3 UR11, UPT, UPT, UR6, 0x4400, URZ ;  /* 0x00004400060b7890 */ /* 0x000fc4000fffe0ff */
[----:B----4-:R-:W-:-:S03]  /*2e10*/  UIADD3 UR7, UPT, UPT, UR7, 0x1f, URZ ;  /* 0x0000001f07077890 */ /* 0x010fc6000fffe0ff */
[----:B-1----:R-:W1:Y:S01]  /*2e20*/  LDS R0, [UR6+0x120] ;  /* 0x00012006ff007984 */ /* 0x002e620008000800 */
[----:B------:R-:W-:Y:S02]  /*2e30*/  UIADD3 UR12, UPT, UPT, UR6, 0x9400, URZ ;  /* 0x00009400060c7890 */ /* 0x000fe4000fffe0ff */
[----:B------:R-:W-:Y:S02]  /*2e40*/  USHF.R.S32.HI UR5, URZ, 0x1f, UR7 ;  /* 0x0000001fff057899 */ /* 0x000fe40008011407 */
[----:B------:R-:W-:Y:S02]  /*2e50*/  USHF.R.U32.HI UR11, URZ, 0x4, UR11 ;  /* 0x00000004ff0b7899 */ /* 0x000fe4000801160b */
[----:B------:R-:W-:Y:S02]  /*2e60*/  ULEA.HI UR5, UR5, UR7, URZ, 0x5 ;  /* 0x0000000705057291 */ /* 0x000fe4000f8f28ff */
[----:B------:R-:W-:Y:S02]  /*2e70*/  USHF.R.U32.HI UR12, URZ, 0x4, UR12 ;  /* 0x00000004ff0c7899 */ /* 0x000fe4000801160c */
[----:B------:R-:W-:-:S02]  /*2e80*/  USHF.R.S32.HI UR5, URZ, 0x5, UR5 ;  /* 0x00000005ff057899 */ /* 0x000fc40008011405 */
[----:B------:R-:W-:Y:S02]  /*2e90*/  ULOP3.LUT UR11, UR11, 0x3fff, URZ, 0xc0, !UPT ;  /* 0x00003fff0b0b7892 */ /* 0x000fe4000f8ec0ff */
[----:B------:R-:W-:Y:S02]  /*2ea0*/  UISETP.LT.AND UP0, UPT, UR5, 0x1, UPT ;  /* 0x000000010500788c */ /* 0x000fe4000bf01270 */
[----:B------:R-:W-:Y:S02]  /*2eb0*/  ULOP3.LUT UR12, UR12, 0x3fff, URZ, 0xc0, !UPT ;  /* 0x00003fff0c0c7892 */ /* 0x000fe4000f8ec0ff */
[----:B------:R-:W-:Y:S02]  /*2ec0*/  USEL UR10, UR5, 0x1, !UP0 ;  /* 0x00000001050a7887 */ /* 0x000fe4000c000000 */
[----:B------:R-:W-:Y:S02]  /*2ed0*/  ULOP3.LUT UR11, UR11, 0x10000, URZ, 0xfc, !UPT ;  /* 0x000100000b0b7892 */ /* 0x000fe4000f8efcff */
[----:B------:R-:W-:-:S02]  /*2ee0*/  ULOP3.LUT UR12, UR12, 0x10000, URZ, 0xfc, !UPT ;  /* 0x000100000c0c7892 */ /* 0x000fc4000f8efcff */
[----:B------:R-:W-:Y:S02]  /*2ef0*/  UIADD3 UR10, UPT, UPT, -UR10, URZ, URZ ;  /* 0x000000ff0a0a7290 */ /* 0x000fe4000fffe1ff */
[----:B--2---:R-:W-:Y:S01]  /*2f00*/  UISETP.GE.AND UP3, UPT, UR4, 0x1, UPT ;  /* 0x000000010400788c */ /* 0x004fe2000bf66270 */
[----:B-1----:R-:W-:-:S15]  /*2f10*/  R2UR UR19, R0 ;  /* 0x00000000001372ca */ /* 0x002fde00000e0000 */
.L_x_60:
[----:B------:R-:W-:Y:S02]  /*2f20*/  LEA R0, R10, UR6, 0x3 ;  /* 0x000000060a007c11 */ /* 0x000fe4000f8e18ff */
[----:B------:R-:W-:Y:S02]  /*2f30*/  SHF.L.U32 R5, R9, 0x1f, RZ ;  /* 0x0000001f09057819 */ /* 0x000fe400000006ff */
[----:B------:R-:W-:Y:S01]  /*2f40*/  PLOP3.LUT P0, PT, PT, PT, UP3, 0x80, 0x8 ;  /* 0x000000000008781c */ /* 0x000fe20003f0f038 */
[----:B------:R-:W-:Y:S01]  /*2f50*/  VIADD R3, R0, 0x80 ;  /* 0x0000008000037836 */ /* 0x000fe20000000000 */
[----:B-1----:R-:W1:Y:S02]  /*2f60*/  SYNCS.PHASECHK.TRANS64.TRYWAIT P1, [R0+URZ+0x70], R5 ;  /* 0x00007005000075a7 */ /* 0x002e6400080211ff */
[----:B-1--4-:R-:W-:Y:S09]  /*2f70*/  @!P1 BRA `(.L_x_54) ;  /* 0x0000003c00a89947 */ /* 0x012ff20003800000 */
.L_x_113:
[----:B------:R-:W-:Y:S01]  /*2f80*/  LEA R4, R10, UR6, 0x4 ;  /* 0x000000060a047c11 */ /* 0x000fe2000f8e20ff */
[----:B------:R-:W-:Y:S01]  /*2f90*/  @UP3 ULEA UR4, UR17, UR6, 0x3 ;  /* 0x0000000611043291 */ /* 0x000fe2000f8e18ff */
[----:B------:R-:W-:Y:S01]  /*2fa0*/  PLOP3.LUT P2, PT, PT, PT, PT, 0x80, 0x8 ;  /* 0x000000000008781c */ /* 0x000fe20003f4f070 */
[----:B------:R-:W-:Y:S01]  /*2fb0*/  ULEA UR9, UR18, UR6, 0x3 ;  /* 0x0000000612097291 */ /* 0x000fe2000f8e18ff */
[----:B------:R-:W-:Y:S02]  /*2fc0*/  PRMT R3, RZ, 0x654, R3 ;  /* 0x00000654ff037816 */ /* 0x000fe40000000003 */
[----:B-1----:R-:W1:Y:S01]  /*2fd0*/  LDS.128 R4, [R4+0x100] ;  /* 0x0001000004047984 */ /* 0x002e620000000c00 */
[----:B------:R-:W-:Y:S02]  /*2fe0*/  @P0 SHF.L.U32 R2, R8, 0x1f, RZ ;  /* 0x0000001f08020819 */ /* 0x000fe400000006ff */
[----:B------:R-:W-:Y:S01]  /*2ff0*/  SHF.L.U32 R0, R11, 0x1f, RZ ;  /* 0x0000001f0b007819 */ /* 0x000fe200000006ff */
[----:B------:R-:W-:Y:S01]  /*3000*/  @!PT LDS RZ, [RZ] ;  /* 0x00000000fffff984 */ /* 0x000fe20000000800 */
[----:B------:R-:W-:Y:S01]  /*3010*/  @!PT LDS RZ, [RZ] ;  /* 0x00000000fffff984 */ /* 0x000fe20000000800 */
[----:B------:R-:W-:Y:S01]  /*3020*/  @!PT LDS RZ, [RZ] ;  /* 0x00000000fffff984 */ /* 0x000fe20000000800 */
[----:B------:R-:W-:Y:S01]  /*3030*/  @!PT LDS RZ, [RZ] ;  /* 0x00000000fffff984 */ /* 0x000fe20000000800 */
[----:B------:R2:W-:Y:S06]  /*3040*/  MEMBAR.ALL.CTA ;  /* 0x0000000000007992 */ /* 0x0005ec0000008000 */
[----:B--2---:R-:W2:Y:S02]  /*3050*/  FENCE.VIEW.ASYNC.S ;  /* 0x00000000000073c6 */ /* 0x004ea40000000000 */
[----:B--2---:R2:W-:Y:S01]  /*3060*/  SYNCS.ARRIVE.TRANS64.RED.A1T0 RZ, [R3+URZ], RZ ;  /* 0x000000ff03ff79a7 */ /* 0x0045e200081004ff */
[----:B------:R2:W4:Y:S01]  /*3070*/  @P0 SYNCS.PHASECHK.TRANS64.TRYWAIT P2, [UR4], R2 ;  /* 0x00000002ff0005a7 */ /* 0x0005220008041104 */
[----:B-1----:R-:W-:Y:S01]  /*3080*/  LOP3.LUT P1, RZ, R6, 0x1, RZ, 0xc0, !PT ;  /* 0x0000000106ff7812 */ /* 0x002fe2000782c0ff */
[----:B------:R-:W1:Y:S02]  /*3090*/  SYNCS.PHASECHK.TRANS64.TRYWAIT P0, [UR9+0xb0], R0 ;  /* 0x0000b000ff0075a7 */ /* 0x000e640008001109 */
[----:B-12-4-:R-:W-:Y:S10]  /*30a0*/  @!P0 BRA `(.L_x_55) ;  /* 0x0000003c00708947 */ /* 0x016ff40003800000 */
.L_x_115:
[----:B------:R-:W-:Y:S01]  /*30b0*/  IADD3 R10, PT, PT, R10, 0x1, RZ ;  /* 0x000000010a0a7810 */ /* 0x000fe20007ffe0ff */
[----:B------:R-:W-:Y:S06]  /*30c0*/  BRA.U !UP3, `(.L_x_56) ;  /* 0x000000010b887547 */ /* 0x000fec000b800000 */
[----:B------:R-:W-:Y:S02]  /*30d0*/  ULEA UR8, UR18, UR19, 0x6 ;  /* 0x0000001312087291 */ /* 0x000fe4000f8e30ff */
[----:B------:R-:W-:Y:S01]  /*30e0*/  UPLOP3.LUT UP4, UPT, UPT, UPT, UPT, 0x40, 0x4 ;  /* 0x000000000004789c */ /* 0x000fe20003f8e870 */
[----:B------:R-:W-:Y:S01]  /*30f0*/  UMOV UR16, UR10 ;  /* 0x0000000a00107c82 */ /* 0x000fe20008000000 */
[----:B------:R-:W-:Y:S01]  /*3100*/  UMOV UR15, UR5 ;  /* 0x00000005000f7c82 */ /* 0x000fe20008000000 */
[----:B------:R-:W-:-:S08]  /*3110*/  UMOV UR14, UR17 ;  /* 0x00000011000e7c82 */ /* 0x000fd00008000000 */
.L_x_59:
[----:B------:R-:W-:Y:S02]  /*3120*/  UIADD3 UR16, UPT, UPT, UR16, 0x1, URZ ;  /* 0x0000000110107890 */ /* 0x000fe4000fffe0ff */
[----:B--2---:R-:W-:Y:S02]  /*3130*/  ULEA UR7, UR14, UR6, 0x3 ;  /* 0x000000060e077291 */ /* 0x004fe4000f8e18ff */
[----:B------:R-:W-:Y:S01]  /*3140*/  UISETP.NE.AND UP0, UPT, UR16, URZ, UPT ;  /* 0x000000ff1000728c */ /* 0x000fe2000bf05270 */
[----:B----4-:R-:W-:Y:S10]  /*3150*/  @P2 BRA `(.L_x_57) ;  /* 0x00000000000c2947 */ /* 0x010ff40003800000 */
[----:B-1----:R-:W-:Y:S04]  /*3160*/  SHF.L.U32 R3, R8, 0x1f, RZ ;  /* 0x0000001f08037819 */ /* 0x002fe800000006ff */
[----:B------:R-:W1:Y:S02]  /*3170*/  SYNCS.PHASECHK.TRANS64.TRYWAIT P0, [UR7], R3 ;  /* 0x00000003ff0075a7 */ /* 0x000e640008001107 */
[----:B-1----:R-:W-:Y:S05]  /*3180*/  @!P0 BRA `(.L_x_58) ;  /* 0x0000003c00508947 */ /* 0x002fea0003800000 */
.L_x_57:
[----:B------:R-:W-:Y:S01]  /*3190*/  UISETP.NE.AND UP1, UPT, UR15, 0x1, UPT ;  /* 0x000000010f00788c */ /* 0x000fe2000bf25270 */
[----:B------:R-:W-:Y:S01]  /*31a0*/  PLOP3.LUT P2, PT, PT, PT, PT, 0x80, 0x8 ;  /* 0x000000000008781c */ /* 0x000fe20003f4f070 */
[----:B------:R-:W-:Y:S02]  /*31b0*/  UIADD3 UR17, UPT, UPT, UR14, 0x1, URZ ;  /* 0x000000010e117890 */ /* 0x000fe4000fffe0ff */
[----:B------:R-:W-:Y:S02]  /*31c0*/  ULEA UR22, UR14, UR12, 0x7 ;  /* 0x0000000c0e167291 */ /* 0x000fe4000f8e38ff */
[----:B------:R-:W-:Y:S01]  /*31d0*/  UISETP.NE.AND UP2, UPT, UR17, 0x5, UPT ;  /* 0x000000051100788c */ /* 0x000fe2000bf45270 */
[----:B------:R-:W-:Y:S01]  /*31e0*/  PLOP3.LUT P0, PT, PT, PT, UP1, 0x80, 0x8 ;  /* 0x000000000008781c */ /* 0x000fe20003f0f018 */
[----:B------:R-:W-:Y:S02]  /*31f0*/  ULEA UR24, UR14, UR11, 0x8 ;  /* 0x0000000b0e187291 */ /* 0x000fe4000f8e40ff */
[----:B------:R-:W-:Y:S02]  /*3200*/  USEL UR13, URZ, 0x1, UP2 ;  /* 0x00000001ff0d7887 */ /* 0x000fe40009000000 */
[----:B------:R-:W-:Y:S02]  /*3210*/  USEL UR17, UR17, URZ, UP2 ;  /* 0x000000ff11117287 */ /* 0x000fe40009000000 */
[----:B------:R-:W-:Y:S02]  /*3220*/  UIADD3 UR7, UPT, UPT, UR7, 0x28, URZ ;  /* 0x0000002807077890 */ /* 0x000fe4000fffe0ff */
[----:B------:R-:W-:Y:S01]  /*3230*/  @UP1 ULEA UR4, UR17, UR6, 0x3 ;  /* 0x0000000611041291 */ /* 0x000fe2000f8e18ff */
[----:B------:R-:W-:Y:S01]  /*3240*/  LOP3.LUT R8, R8, UR13, RZ, 0x3c, !PT ;  /* 0x0000000d08087c12 */ /* 0x000fe2000f8e3cff */
[----:B------:R-:W-:Y:S01]  /*3250*/  UMOV UR23, 0xc0004010 ;  /* 0xc000401000177882 */ /* 0x000fe20000000000 */
[----:B------:R-:W-:Y:S01]  /*3260*/  UMOV UR25, 0xc0004010 ;  /* 0xc000401000197882 */ /* 0x000fe20000000000 */
[----:B------:R-:W-:Y:S01]  /*3270*/  UIADD3 UR15, UPT, UPT, UR15, -0x1, URZ ;  /* 0xffffffff0f0f7890 */ /* 0x000fe2000fffe0ff */
[----:B-1----:R-:W-:Y:S01]  /*3280*/  @P0 SHF.L.U32 R0, R8, 0x1f, RZ ;  /* 0x0000001f08000819 */ /* 0x002fe200000006ff */
[----:B------:R-:W-:Y:S03]  /*3290*/  UMOV UR14, UR17 ;  /* 0x00000011000e7c82 */ /* 0x000fe60008000000 */
[----:B------:R2:W4:Y:S01]  /*32a0*/  @P0 SYNCS.PHASECHK.TRANS64.TRYWAIT P2, [UR4], R0 ;  /* 0x00000000ff0005a7 */ /* 0x0005220008041104 */
[----:B------:R2:W-:Y:S01]  /*32b0*/  UTCIMMA gdesc[UR24], gdesc[UR22], tmem[UR8], tmem[UR20], idesc[UR21], UP4 ;  /* 0x00ff1416180075ea */ /* 0x0005e2000a000108 */
[----:B------:R-:W-:Y:S01]  /*32c0*/  UPLOP3.LUT UP4, UPT, UPT, UPT, UPT, 0x80, 0x8 ;  /* 0x000000000008789c */ /* 0x000fe20003f8f070 */
[----:B------:R2:W-:Y:S01]  /*32d0*/  UTCBAR [UR7], URZ ;  /* 0x000000ff070073e9 */ /* 0x0005e200080000ff */
[----:B------:R-:W-:Y:S09]  /*32e0*/  BRA.U UP0, `(.L_x_59) ;  /* 0xfffffffd008c7547 */ /* 0x000ff2000b83ffff */
.L_x_56:
[----:B------:R-:W-:Y:S01]  /*32f0*/  UIADD3 UR18, UPT, UPT, UR18, 0x1, URZ ;  /* 0x0000000112127890 */ /* 0x000fe2000fffe0ff */
[C---:B------:R-:W-:Y:S01]  /*3300*/  ISETP.NE.AND P0, PT, R10.reuse, 0x2, PT ;  /* 0x000000020a00780c */ /* 0x040fe20003f05270 */
[----:B------:R-:W-:Y:S02]  /*3310*/  UIADD3 UR9, UPT, UPT, UR9, 0x90, URZ ;  /* 0x0000009009097890 */ /* 0x000fe4000fffe0ff */
[----:B------:R-:W-:Y:S01]  /*3320*/  UISETP.NE.AND UP0, UPT, UR18, 0x4, UPT ;  /* 0x000000041200788c */ /* 0x000fe2000bf05270 */
[----:B-12---:R-:W-:Y:S02]  /*3330*/  SEL R0, RZ, 0x1, P0 ;  /* 0x00000001ff007807 */ /* 0x006fe40000000000 */
[----:B------:R-:W-:Y:S01]  /*3340*/  SEL R10, R10, RZ, P0 ;  /* 0x000000ff0a0a7207 */ /* 0x000fe20000000000 */
[----:B------:R-:W-:Y:S01]  /*3350*/  USEL UR4, URZ, 0x1, UP0 ;  /* 0x00000001ff047887 */ /* 0x000fe20008000000 */
[----:B------:R-:W-:Y:S01]  /*3360*/  LOP3.LUT R9, R9, R0, RZ, 0x3c, !PT ;  /* 0x0000000009097212 */ /* 0x000fe200078e3cff */
[----:B------:R-:W-:Y:S01]  /*3370*/  USEL UR18, UR18, URZ, UP0 ;  /* 0x000000ff12127287 */ /* 0x000fe20008000000 */
[----:B------:R1:W-:Y:S03]  /*3380*/  UTCBAR [UR9], URZ ;  /* 0x000000ff090073e9 */ /* 0x0003e600080000ff */
[----:B------:R-:W-:Y:S01]  /*3390*/  LOP3.LUT R11, R11, UR4, RZ, 0x3c, !PT ;  /* 0x000000040b0b7c12 */ /* 0x000fe2000f8e3cff */
[----:B------:R-:W-:Y:S07]  /*33a0*/  @P1 BRA `(.L_x_60) ;  /* 0xfffffff800dc1947 */ /* 0x000fee000383ffff */
[----:B------:R-:W2:Y:S01]  /*33b0*/  S2UR UR4, SR_CgaCtaId ;  /* 0x00000000000479c3 */ /* 0x000ea20000008800 */
[----:B------:R-:W-:Y:S01]  /*33c0*/  ELECT P0, URZ, PT ;  /* 0x0000000000ff782f */ /* 0x000fe20003800000 */
[----:B------:R-:W-:Y:S01]  /*33d0*/  IMAD.MOV.U32 R0, RZ, RZ, 0x1 ;  /* 0x00000001ff007424 */ /* 0x000fe200078e00ff */
[----:B------:R-:W-:Y:S01]  /*33e0*/  UIADD3 UR6, UPT, UPT, UR6, 0xb0, URZ ;  /* 0x000000b006067890 */ /* 0x000fe2000fffe0ff */
[----:B------:R-:W-:Y:S01]  /*33f0*/  SHF.L.U32 R3, R11, 0x1f, RZ ;  /* 0x0000001f0b037819 */ /* 0x000fe200000006ff */
[----:B------:R-:W-:-:S03]  /*3400*/  UMOV UR5, 0x40 ;  /* 0x0000004000057882 */ /* 0x000fc60000000000 */
[----:B------:R-:W-:Y:S01]  /*3410*/  UVIRTCOUNT.DEALLOC.SMPOOL 0x80 ;  /* 0x000000800000784c */ /* 0x000fe20000000000 */
[----:B--2---:R-:W-:Y:S02]  /*3420*/  ULEA UR4, UR4, UR5, 0x18 ;  /* 0x0000000504047291 */ /* 0x004fe4000f8ec0ff */
[----:B------:R-:W-:-:S07]  /*3430*/  ULEA UR5, UR18, UR6, 0x3 ;  /* 0x0000000612057291 */ /* 0x000fce000f8e18ff */
[----:B------:R2:W-:Y:S02]  /*3440*/  @P0 STS.U8 [UR4+0x1c], R0 ;  /* 0x00001c00ff000988 */ /* 0x0005e40008000004 */
[----:B------:R-:W3:Y:S02]  /*3450*/  SYNCS.PHASECHK.TRANS64.TRYWAIT P0, [UR5], R3 ;  /* 0x00000003ff0075a7 */ /* 0x000ee40008001105 */
[----:B--23--:R-:W-:Y:S05]  /*3460*/  @!P0 BRA `(.L_x_61) ;  /* 0x0000003800b08947 */ /* 0x00cfea0003800000 */
.L_x_118:
[----:B------:R-:W-:-:S04]  /*3470*/  UIADD3 UR7, UPT, UPT, UR18, 0x1, URZ ;  /* 0x0000000112077890 */ /* 0x000fc8000fffe0ff */
[----:B------:R-:W-:-:S04]  /*3480*/  UISETP.NE.AND UP0, UPT, UR7, 0x4, UPT ;  /* 0x000000040700788c */ /* 0x000fc8000bf05270 */
[----:B------:R-:W-:Y:S02]  /*3490*/  USEL UR8, URZ, 0x1, UP0 ;  /* 0x00000001ff087887 */ /* 0x000fe40008000000 */
[----:B------:R-:W-:-:S04]  /*34a0*/  USEL UR7, UR7, URZ, UP0 ;  /* 0x000000ff07077287 */ /* 0x000fc80008000000 */
[----:B------:R-:W-:Y:S01]  /*34b0*/  ULEA UR5, UR7, UR6, 0x3 ;  /* 0x0000000607057291 */ /* 0x000fe2000f8e18ff */
[----:B------:R-:W-:-:S04]  /*34c0*/  LOP3.LUT R2, R11, UR8, RZ, 0x3c, !PT ;  /* 0x000000080b027c12 */ /* 0x000fc8000f8e3cff */
[----:B--2---:R-:W-:-:S04]  /*34d0*/  SHF.L.U32 R3, R2, 0x1f, RZ ;  /* 0x0000001f02037819 */ /* 0x004fc800000006ff */
[----:B------:R-:W2:Y:S02]  /*34e0*/  SYNCS.PHASECHK.TRANS64.TRYWAIT P0, [UR5], R3 ;  /* 0x00000003ff0075a7 */ /* 0x000ea40008001105 */
[----:B--2---:R-:W-:Y:S05]  /*34f0*/  @!P0 BRA `(.L_x_62) ;  /* 0x0000003800a48947 */ /* 0x004fea0003800000 */
.L_x_120:
        /* <DEDUP_REMOVED lines=9> */
.L_x_122:
[----:B------:R-:W-:-:S04]  /*3590*/  UIADD3 UR7, UPT, UPT, UR7, 0x1, URZ ;  /* 0x0000000107077890 */ /* 0x000fc8000fffe0ff */
[----:B------:R-:W-:-:S04]  /*35a0*/  UISETP.NE.AND UP0, UPT, UR7, 0x4, UPT ;  /* 0x000000040700788c */ /* 0x000fc8000bf05270 */
[----:B------:R-:W-:Y:S02]  /*35b0*/  USEL UR5, URZ, 0x1, UP0 ;  /* 0x00000001ff057887 */ /* 0x000fe40008000000 */
[----:B------:R-:W-:-:S04]  /*35c0*/  USEL UR7, UR7, URZ, UP0 ;  /* 0x000000ff07077287 */ /* 0x000fc80008000000 */
[----:B------:R-:W-:Y:S01]  /*35d0*/  ULEA UR7, UR7, UR6, 0x3 ;  /* 0x0000000607077291 */ /* 0x000fe2000f8e18ff */
[----:B--2---:R-:W-:-:S04]  /*35e0*/  LOP3.LUT R3, R2, UR5, RZ, 0x3c, !PT ;  /* 0x0000000502037c12 */ /* 0x004fc8000f8e3cff */
[----:B------:R-:W-:-:S04]  /*35f0*/  SHF.L.U32 R3, R3, 0x1f, RZ ;  /* 0x0000001f03037819 */ /* 0x000fc800000006ff */
[----:B------:R-:W2:Y:S02]  /*3600*/  SYNCS.PHASECHK.TRANS64.TRYWAIT P0, [UR7], R3 ;  /* 0x00000003ff0075a7 */ /* 0x000ea40008001107 */
[----:B--2---:R-:W-:Y:S05]  /*3610*/  @!P0 BRA `(.L_x_64) ;  /* 0x00000038008c8947 */ /* 0x004fea0003800000 */
.L_x_124:
[----:B------:R-:W-:Y:S01]  /*3620*/  NOP ;  /* 0x0000000000007918 */ /* 0x000fe20000000000 */
[----:B--2---:R-:W2:Y:S01]  /*3630*/  LDS R0, [UR4+0x14] ;  /* 0x00001404ff007984 */ /* 0x004ea20008000800 */
[----:B------:R-:W-:Y:S01]  /*3640*/  ULOP3.LUT UR6, UR19, 0xffff, URZ, 0xc0, !UPT ;  /* 0x0000ffff13067892 */ /* 0x000fe2000f8ec0ff */
[----:B------:R-:W-:Y:S01]  /*3650*/  UMOV UR8, 0xffff ;  /* 0x0000ffff00087882 */ /* 0x000fe20000000000 */
[----:B------:R-:W-:Y:S02]  /*3660*/  UMOV UR5, 0x1 ;  /* 0x0000000100057882 */ /* 0x000fe40000000000 */
[----:B------:R-:W-:-:S04]  /*3670*/  USHF.R.U32.HI UR6, URZ, 0x5, UR6 ;  /* 0x00000005ff067899 */ /* 0x000fc80008011606 */
[----:B------:R-:W-:Y:S02]  /*3680*/  USHF.L.U32 UR8, UR8, UR6, URZ ;  /* 0x0000000608087299 */ /* 0x000fe400080006ff */
[----:B------:R-:W-:-:S04]  /*3690*/  USHF.L.U32 UR5, UR5, UR6, URZ ;  /* 0x0000000605057299 */ /* 0x000fc800080006ff */
[----:B--2---:R-:W-:-:S04]  /*36a0*/  LOP3.LUT R0, R0, UR8, RZ, 0xc0, !PT ;  /* 0x0000000800007c12 */ /* 0x004fc8000f8ec0ff */
[----:B------:R-:W-:-:S13]  /*36b0*/  ISETP.NE.AND P0, PT, R0, UR8, PT ;  /* 0x0000000800007c0c */ /* 0x000fda000bf05270 */
[----:B------:R-:W-:Y:S05]  /*36c0*/  @P0 BRA `(.L_x_65) ;  /* 0x0000000000580947 */ /* 0x000fea0003800000 */
[----:B------:R-:W2:Y:S02]  /*36d0*/  LDS R0, [UR4+0x18] ;  /* 0x00001804ff007984 */ /* 0x000ea40008000800 */
[----:B--2---:R-:W-:-:S04]  /*36e0*/  LOP3.LUT R0, R0, UR5, RZ, 0xc0, !PT ;  /* 0x0000000500007c12 */ /* 0x004fc8000f8ec0ff */
[----:B------:R-:W-:-:S13]  /*36f0*/  ISETP.NE.AND P0, PT, R0, UR5, PT ;  /* 0x0000000500007c0c */ /* 0x000fda000bf05270 */
[----:B------:R-:W-:Y:S05]  /*3700*/  @P0 BRA `(.L_x_66) ;  /* 0x00000000003c0947 */ /* 0x000fea0003800000 */
[----:B------:R-:W2:Y:S01]  /*3710*/  S2R R2, SR_LANEID ;  /* 0x0000000000027919 */ /* 0x000ea20000000000 */
[----:B------:R-:W-:Y:S01]  /*3720*/  ULOP3.LUT UR8, URZ, UR8, URZ, 0x33, !UPT ;  /* 0x00000008ff087292 */ /* 0x000fe2000f8e33ff */
[----:B------:R-:W-:Y:S01]  /*3730*/  LOP3.LUT R4, RZ, UR5, RZ, 0x33, !PT ;  /* 0x00000005ff047c12 */ /* 0x000fe2000f8e33ff */
[----:B------:R-:W-:Y:S02]  /*3740*/  VOTEU.ANY UR7, UPT, PT ;  /* 0x0000000000077886 */ /* 0x000fe400038e0100 */
[----:B------:R-:W-:Y:S01]  /*3750*/  UFLO.U32 UR7, UR7 ;  /* 0x00000007000772bd */ /* 0x000fe200080e0000 */
[----:B------:R-:W3:Y:S01]  /*3760*/  REDUX UR5, R4 ;  /* 0x00000000040573c4 */ /* 0x000ee20000000000 */
[----:B------:R-:W-:-:S06]  /*3770*/  IMAD.U32 R0, RZ, RZ, UR8 ;  /* 0x00000008ff007e24 */ /* 0x000fcc000f8e00ff */
[----:B------:R1:W-:Y:S01]  /*3780*/  UTCATOMSWS.AND URZ, UR8 ;  /* 0x0000000800ff79e3 */ /* 0x0003e20008000000 */
[----:B------:R-:W4:Y:S01]  /*3790*/  REDUX UR6, R0 ;  /* 0x00000000000673c4 */ /* 0x000f220000000000 */
[----:B--2---:R-:W-:Y:S01]  /*37a0*/  ISETP.EQ.U32.AND P0, PT, R2, UR7, PT ;  /* 0x0000000702007c0c */ /* 0x004fe2000bf02070 */
[----:B---3--:R-:W-:Y:S01]  /*37b0*/  IMAD.U32 R2, RZ, RZ, UR5 ;  /* 0x00000005ff027e24 */ /* 0x008fe2000f8e00ff */
[----:B----4-:R-:W-:-:S11]  /*37c0*/  MOV R3, UR6 ;  /* 0x0000000600037c02 */ /* 0x010fd60008000f00 */
[----:B------:R1:W-:Y:S04]  /*37d0*/  @P0 ATOMS.AND RZ, [UR4+0x14], R3 ;  /* 0x00001403ffff098c */ /* 0x0003e8000a800004 */
[----:B------:R1:W-:Y:S01]  /*37e0*/  @P0 ATOMS.AND RZ, [UR4+0x18], R2 ;  /* 0x00001802ffff098c */ /* 0x0003e2000a800004 */
[----:B------:R-:W-:Y:S05]  /*37f0*/  BRA `(.L_x_67) ;  /* 0x0000000000147947 */ /* 0x000fea0003800000 */
.L_x_66:
[----:B------:R-:W-:Y:S02]  /*3800*/  MOV R2, 0x3820 ;  /* 0x0000382000027802 */ /* 0x000fe40000000f00 */
[----:B-1--45:R-:W-:Y:S05]  /*3810*/  CALL.REL.NOINC `($__internal_0_$__cuda_sm10x_tcgen05_guardrail_trap_col_being_dealloced_not_returned_by_alloc) ;  /* 0x0000003800a87944 */ /* 0x032fea0003c00000 */
[----:B------:R-:W-:Y:S05]  /*3820*/  BRA `(.L_x_67) ;  /* 0x0000000000087947 */ /* 0x000fea0003800000 */
.L_x_65:
[----:B------:R-:W-:Y:S02]  /*3830*/  MOV R2, 0x3850 ;  /* 0x0000385000027802 */ /* 0x000fe40000000f00 */
[----:B-1--45:R-:W-:Y:S05]  /*3840*/  CALL.REL.NOINC `($__internal_2_$__cuda_sm10x_tcgen05_guardrail_trap_unallocated_columns_being_dealloced) ;  /* 0x0000003800b47944 */ /* 0x032fea0003c00000 */
.L_x_67:
[----:B------:R-:W-:Y:S01]  /*3850*/  NOP ;  /* 0x0000000000007918 */ /* 0x000fe20000000000 */
[----:B-1----:R-:W-:Y:S05]  /*3860*/  EXIT ;  /* 0x000000000000794d */ /* 0x002fea0003800000 */
.L_x_49:
[----:B------:R-:W-:-:S09]  /*3870*/  UISETP.NE.OR UP2, UPT, UR8, 0x3, !UP2 ;  /* 0x000000030800788c */ /* 0x000fd2000d745670 */
[----:B------:R-:W-:Y:S05]  /*3880*/  BRA.U UP2, `(.L_x_68) ;  /* 0x0000000902c87547 */ /* 0x000fea000b800000 */
[----:B------:R-:W1:Y:S01]  /*3890*/  LDCU.64 UR6, c[0x0][0x888] ;  /* 0x00011100ff0677ac */ /* 0x000e620008000a00 */
[----:B------:R-:W2:Y:S01]  /*38a0*/  LDC R0, c[0x0][0xb30] ;  /* 0x0002cc00ff007b82 */ /* 0x000ea20000000800 */
[----:B------:R-:W-:Y:S01]  /*38b0*/  IMAD.MOV.U32 R30, RZ, RZ, 0x1 ;  /* 0x00000001ff1e7424 */ /* 0x000fe200078e00ff */
[----:B------:R-:W-:Y:S01]  /*38c0*/  CS2R R28, SRZ ;  /* 0x00000000001c7805 */ /* 0x000fe2000001ff00 */
[----:B------:R-:W4:Y:S01]  /*38d0*/  LDCU.64 UR4, c[0x0][0x890] ;  /* 0x00011200ff0477ac */ /* 0x000f220008000a00 */
[----:B------:R-:W-:Y:S01]  /*38e0*/  IMAD.MOV.U32 R25, RZ, RZ, 0x2000 ;  /* 0x00002000ff197424 */ /* 0x000fe200078e00ff */
[----:B------:R-:W-:-:S03]  /*38f0*/  UMOV UR8, 0x400 ;  /* 0x0000040000087882 */ /* 0x000fc60000000000 */
[----:B------:R-:W3:Y:S01]  /*3900*/  LDC R19, c[0x0][0x370] ;  /* 0x0000dc00ff137b82 */ /* 0x000ee20000000800 */
[----:B------:R-:W-:-:S07]  /*3910*/  UPLOP3.LUT UP1, UPT, UPT, UPT, UPT, 0x40, 0x4 ;  /* 0x000000000004789c */ /* 0x000fce0003f2e870 */
[----:B------:R-:W3:Y:S01]  /*3920*/  LDC R2, c[0x0][0xb0c] ;  /* 0x0002c300ff027b82 */ /* 0x000ee20000000800 */
[----:B-1----:R-:W-:Y:S02]  /*3930*/  UISETP.NE.U32.AND UP2, UPT, UR6, URZ, UPT ;  /* 0x000000ff0600728c */ /* 0x002fe4000bf45070 */
[----:B------:R-:W-:Y:S02]  /*3940*/  ULEA UR6, UR37, UR8, 0x18 ;  /* 0x0000000825067291 */ /* 0x000fe4000f8ec0ff */
[----:B------:R-:W-:Y:S02]  /*3950*/  UISETP.NE.AND.EX UP2, UPT, UR7, URZ, UPT, UP2 ;  /* 0x000000ff0700728c */ /* 0x000fe4000bf45320 */
[----:B------:R-:W-:Y:S01]  /*3960*/  UIADD3 UR7, UPT, UPT, UR6, 0x50, URZ ;  /* 0x0000005006077890 */ /* 0x000fe2000fffe0ff */
[----:B------:R-:W1:Y:S01]  /*3970*/  LDC R18, c[0x0][0xb20] ;  /* 0x0002c800ff127b82 */ /* 0x000e620000000800 */
[----:B----4-:R-:W-:Y:S01]  /*3980*/  UISETP.NE.U32.AND UP3, UPT, UR4, URZ, UPT ;  /* 0x000000ff0400728c */ /* 0x010fe2000bf65070 */
[----:B--2---:R-:W-:Y:S01]  /*3990*/  ISETP.NE.AND P1, PT, R0, 0x1, PT ;  /* 0x000000010000780c */ /* 0x004fe20003f25270 */
[----:B------:R-:W-:-:S02]  /*39a0*/  UPRMT UR37, UR37, 0x654, UR7 ;  /* 0x0000065425257896 */ /* 0x000fc40008000007 */
[----:B------:R-:W-:-:S03]  /*39b0*/  UISETP.NE.AND.EX UP3, UPT, UR5, URZ, UPT, UP3 ;  /* 0x000000ff0500728c */ /* 0x000fc6000bf65330 */
[----:B------:R-:W2:Y:S08]  /*39c0*/  LDC.64 R32, c[0x0][0x348] ;  /* 0x0000d200ff207b82 */ /* 0x000eb00000000a00 */
[----:B------:R-:W4:Y:S08]  /*39d0*/  LDC.64 R16, c[0x0][0xb10] ;  /* 0x0002c400ff107b82 */ /* 0x000f300000000a00 */
[----:B------:R-:W1:Y:S08]  /*39e0*/  LDC.64 R6, c[0x0][0xb18] ;  /* 0x0002c600ff067b82 */ /* 0x000e700000000a00 */
[----:B------:R-:W1:Y:S08]  /*39f0*/  LDC.64 R4, c[0x0][0xb28] ;  /* 0x0002ca00ff047b82 */ /* 0x000e700000000a00 */
[----:B---3--:R-:W1:Y:S02]  /*3a00*/  LDC R24, c[0x0][0x374] ;  /* 0x0000dd00ff187b82 */ /* 0x008e640000000800 */
.L_x_76:
[C---:B------:R-:W-:Y:S02]  /*3a10*/  LEA R0, R29.reuse, UR6, 0x3 ;  /* 0x000000061d007c11 */ /* 0x040fe4000f8e18ff */
[----:B------:R-:W-:Y:S02]  /*3a20*/  SHF.L.U32 R3, R28, 0x1f, RZ ;  /* 0x0000001f1c037819 */ /* 0x000fe400000006ff */
[----:B------:R-:W-:Y:S02]  /*3a30*/  LEA R20, R29, UR6, 0x4 ;  /* 0x000000061d147c11 */ /* 0x000fe4000f8e20ff */
[----:B---3--:R-:W3:Y:S02]  /*3a40*/  SYNCS.PHASECHK.TRANS64.TRYWAIT P0, [R0+URZ+0x70], R3 ;  /* 0x00007003000075a7 */ /* 0x008ee400080011ff */
[----:B---3--:R-:W-:Y:S05]  /*3a50*/  @!P0 BRA `(.L_x_69) ;  /* 0x0000003400948947 */ /* 0x008fea0003800000 */
.L_x_125:
[----:B------:R-:W-:Y:S01]  /*3a60*/  ISETP.GE.AND P0, PT, R72, 0x1, PT ;  /* 0x000000014800780c */ /* 0x000fe20003f06270 */
[----:B------:R-:W1:Y:S01]  /*3a70*/  LDS.128 R20, [R20+0x100] ;  /* 0x0001000014147984 */ /* 0x000e620000000c00 */
[----:B------:R-:W-:Y:S01]  /*3a80*/  ISETP.NE.U32.AND P4, PT, RZ, UR4, PT ;  /* 0x00000004ff007c0c */ /* 0x000fe2000bf85070 */
[----:B---3--:R-:W-:Y:S01]  /*3a90*/  VIADD R0, R0, 0x80 ;  /* 0x0000008000007836 */ /* 0x008fe20000000000 */
[----:B------:R-:W-:Y:S02]  /*3aa0*/  SHF.L.U32 R26, R30, 0x1f, RZ ;  /* 0x0000001f1e1a7819 */ /* 0x000fe400000006ff */
[----:B------:R-:W-:Y:S02]  /*3ab0*/  ISETP.NE.AND.EX P4, PT, RZ, UR5, PT, P4 ;  /* 0x00000005ff007c0c */ /* 0x000fe4000bf85340 */
[----:B------:R-:W-:Y:S01]  /*3ac0*/  PRMT R0, RZ, 0x654, R0 ;  /* 0x00000654ff007816 */ /* 0x000fe20000000000 */
[----:B------:R-:W-:Y:S01]  /*3ad0*/  @!PT LDS RZ, [RZ] ;  /* 0x00000000fffff984 */ /* 0x000fe20000000800 */
[----:B------:R-:W-:Y:S01]  /*3ae0*/  @!PT LDS RZ, [RZ] ;  /* 0x00000000fffff984 */ /* 0x000fe20000000800 */
[----:B------:R-:W-:Y:S01]  /*3af0*/  @!PT LDS RZ, [RZ] ;  /* 0x00000000fffff984 */ /* 0x000fe20000000800 */
[----:B------:R-:W-:Y:S01]  /*3b00*/  @!PT LDS RZ, [RZ] ;  /* 0x00000000fffff984 */ /* 0x000fe20000000800 */
[----:B------:R3:W-:Y:S06]  /*3b10*/  MEMBAR.ALL.CTA ;  /* 0x0000000000007992 */ /* 0x0007ec0000008000 */
[----:B---3--:R-:W3:Y:S02]  /*3b20*/  FENCE.VIEW.ASYNC.S ;  /* 0x00000000000073c6 */ /* 0x008ee40000000000 */
[----:B---3--:R3:W-:Y:S01]  /*3b30*/  SYNCS.ARRIVE.TRANS64.RED.A1T0 RZ, [R0+URZ], RZ ;  /* 0x000000ff00ff79a7 */ /* 0x0087e200081004ff */
[----:B-1----:R-:W-:Y:S11]  /*3b40*/  LOP3.LUT P3, RZ, R22, 0x1, RZ, 0xc0, !PT ;  /* 0x0000000116ff7812 */ /* 0x002ff6000786c0ff */
[----:B------:R-:W-:Y:S02]  /*3b50*/  @!UPT UIADD3 URZ, UPT, UPT, URZ, URZ, URZ ;  /* 0x000000fffffff290 */ /* 0x000fe4000fffe0ff */
[----:B------:R-:W-:Y:S02]  /*3b60*/  @P3 MOV R13, R20 ;  /* 0x00000014000d3202 */ /* 0x000fe40000000f00 */
[----:B------:R-:W-:Y:S01]  /*3b70*/  @P3 LOP3.LUT R8, R21, 0xffff, RZ, 0xc0, !PT ;  /* 0x0000ffff15083812 */ /* 0x000fe200078ec0ff */
[----:B---3--:R-:W-:Y:S06]  /*3b80*/  @!P0 BRA `(.L_x_70) ;  /* 0x0000000000a48947 */ /* 0x008fec0003800000 */
[----:B------:R-:W-:Y:S01]  /*3b90*/  IMAD.HI.U32 R31, R24, R7, RZ ;  /* 0x00000007181f7227 */ /* 0x000fe200078e00ff */
[----:B------:R-:W-:Y:S02]  /*3ba0*/  ISETP.NE.AND P0, PT, R6, 0x1, PT ;  /* 0x000000010600780c */ /* 0x000fe40003f05270 */
[----:B------:R-:W-:Y:S01]  /*3bb0*/  ISETP.NE.AND P2, PT, R72, 0x1, PT ;  /* 0x000000014800780c */ /* 0x000fe20003f45270 */
[----:B----4-:R-:W-:Y:S01]  /*3bc0*/  IMAD.HI.U32 R34, R19, R16, RZ ;  /* 0x0000001013227227 */ /* 0x010fe200078e00ff */
[----:B------:R-:W-:Y:S02]  /*3bd0*/  SHF.R.U32.HI R31, RZ, R18, R31 ;  /* 0x00000012ff1f7219 */ /* 0x000fe4000001161f */
[----:B------:R-:W-:Y:S01]  /*3be0*/  ISETP.NE.AND P5, PT, R2, 0x1, PT ;  /* 0x000000010200780c */ /* 0x000fe20003fa5270 */
[----:B------:R-:W-:Y:S01]  /*3bf0*/  IMAD.HI.U32 R36, R13, R16, RZ ;  /* 0x000000100d247227 */ /* 0x000fe200078e00ff */
[----:B------:R-:W-:Y:S02]  /*3c00*/  SHF.R.U32.HI R34, RZ, R17, R34 ;  /* 0x00000011ff227219 */ /* 0x000fe40000011622 */
[----:B------:R-:W-:Y:S01]  /*3c10*/  SEL R3, R24, R31, !P0 ;  /* 0x0000001f18037207 */ /* 0x000fe20004000000 */
[C---:B------:R-:W-:Y:S01]  /*3c20*/  IMAD.HI.U32 R31, R8.reuse, R7, RZ ;  /* 0x00000007081f7227 */ /* 0x040fe200078e00ff */
[----:B------:R-:W-:Y:S02]  /*3c30*/  SEL R11, R19, R34, !P5 ;  /* 0x00000022130b7207 */ /* 0x000fe40006800000 */
[----:B------:R-:W-:Y:S01]  /*3c40*/  SHF.R.U32.HI R36, RZ, R17, R36 ;  /* 0x00000011ff247219 */ /* 0x000fe20000011624 */
[----:B------:R-:W-:Y:S01]  /*3c50*/  IMAD.HI.U32 R38, R3, R4, RZ ;  /* 0x0000000403267227 */ /* 0x000fe200078e00ff */
[----:B------:R-:W-:Y:S03]  /*3c60*/  SHF.R.U32.HI R31, RZ, R18, R31 ;  /* 0x00000012ff1f7219 */ /* 0x000fe6000001161f */
[----:B------:R-:W-:Y:S01]  /*3c70*/  IMAD.HI.U32 R34, R11, R4, RZ ;  /* 0x000000040b227227 */ /* 0x000fe200078e00ff */
[----:B------:R-:W-:Y:S02]  /*3c80*/  @P2 SHF.R.U32.HI R3, RZ, R5, R38 ;  /* 0x00000005ff032219 */ /* 0x000fe40000011626 */
[----:B------:R-:W-:Y:S02]  /*3c90*/  SEL R9, R8, R31, !P0 ;  /* 0x0000001f08097207 */ /* 0x000fe40004000000 */
[----:B------:R-:W-:Y:S01]  /*3ca0*/  @P2 SHF.R.U32.HI R11, RZ, R5, R34 ;  /* 0x00000005ff0b2219 */ /* 0x000fe20000011622 */
[C---:B------:R-:W-:Y:S01]  /*3cb0*/  IMAD R10, R72.reuse, R3, RZ ;  /* 0x00000003480a7224 */ /* 0x040fe200078e02ff */
[----:B------:R-:W-:Y:S01]  /*3cc0*/  SEL R3, R13, R36, !P5 ;  /* 0x000000240d037207 */ /* 0x000fe20006800000 */
[C---:B------:R-:W-:Y:S03]  /*3cd0*/  IMAD.HI.U32 R14, R9.reuse, R4, RZ ;  /* 0x00000004090e7227 */ /* 0x040fe600078e00ff */
[----:B------:R-:W-:Y:S01]  /*3ce0*/  ISETP.GE.AND P0, PT, R9, R10, PT ;  /* 0x0000000a0900720c */ /* 0x000fe20003f06270 */
[C---:B------:R-:W-:Y:S01]  /*3cf0*/  IMAD R12, R72.reuse, R11, RZ ;  /* 0x0000000b480c7224 */ /* 0x040fe200078e02ff */
[-C--:B------:R-:W-:Y:S04]  /*3d00*/  SHF.R.U32.HI R14, RZ, R5.reuse, R14 ;  /* 0x00000005ff0e7219 */ /* 0x080fe8000001160e */
[----:B------:R-:W-:Y:S02]  /*3d10*/  ISETP.GE.OR P0, PT, R3, R12, P0 ;  /* 0x0000000c0300720c */ /* 0x000fe40000706670 */
[----:B------:R-:W-:Y:S05]  /*3d20*/  SEL R15, R9, R14, !P2 ;  /* 0x0000000e090f7207 */ /* 0x000fea0005000000 */
[----:B------:R-:W-:Y:S04]  /*3d30*/  IMAD.MOV R14, RZ, RZ, -R15 ;  /* 0x000000ffff0e7224 */ /* 0x000fe800078e0a0f */
[----:B------:R-:W-:Y:S02]  /*3d40*/  IMAD R14, R72, R14, R9 ;  /* 0x0000000e480e7224 */ /* 0x000fe400078e0209 */
[C---:B------:R-:W-:Y:S05]  /*3d50*/  @!P0 IMAD.HI.U32 R10, R3.reuse, R4, RZ ;  /* 0x00000004030a8227 */ /* 0x040fea00078e00ff */
[----:B------:R-:W-:Y:S04]  /*3d60*/  @!P0 SHF.R.U32.HI R10, RZ, R5, R10 ;  /* 0x00000005ff0a8219 */ /* 0x000fe8000001160a */
[----:B------:R-:W-:Y:S01]  /*3d70*/  @!P0 SEL R0, R3, R10, !P2 ;  /* 0x0000000a03008207 */ /* 0x000fe20005000000 */
[----:B------:R-:W-:Y:S03]  /*3d80*/  IMAD.MOV R10, RZ, RZ, -R3 ;  /* 0x000000ffff0a7224 */ /* 0x000fe600078e0a03 */
[----:B------:R-:W-:Y:S01]  /*3d90*/  @!P0 IADD3 R15, PT, PT, R15, -R0, RZ ;  /* 0x800000000f0f8210 */ /* 0x000fe20007ffe0ff */
[----:B------:R-:W-:Y:S01]  /*3da0*/  @!P0 IMAD R0, R11, R14, R0 ;  /* 0x0000000e0b008224 */ /* 0x000fe200078e0200 */
[----:B------:R-:W-:Y:S01]  /*3db0*/  IADD3 R11, PT, PT, -R9, RZ, RZ ;  /* 0x000000ff090b7210 */ /* 0x000fe20007ffe1ff */
[----:B------:R-:W-:Y:S02]  /*3dc0*/  IMAD R13, R2, R10, R13 ;  /* 0x0000000a020d7224 */ /* 0x000fe400078e020d */
[----:B------:R-:W-:Y:S02]  /*3dd0*/  @!P0 IMAD R9, R15, R72, R3 ;  /* 0x000000480f098224 */ /* 0x000fe400078e0203 */
[----:B------:R-:W-:Y:S02]  /*3de0*/  @!P0 IMAD.MOV.U32 R3, RZ, RZ, R0 ;  /* 0x000000ffff038224 */ /* 0x000fe400078e0000 */
[----:B------:R-:W-:Y:S02]  /*3df0*/  IMAD R8, R6, R11, R8 ;  /* 0x0000000b06087224 */ /* 0x000fe400078e0208 */
[----:B------:R-:W-:Y:S02]  /*3e00*/  IMAD R13, R3, R2, R13 ;  /* 0x00000002030d7224 */ /* 0x000fe400078e020d */
[----:B------:R-:W-:Y:S02]  /*3e10*/  IMAD R8, R9, R6, R8 ;  /* 0x0000000609087224 */ /* 0x000fe400078e0208 */
.L_x_70:
[----:B------:R-:W-:Y:S05]  /*3e20*/  BRA.U UP1, `(.L_x_71) ;  /* 0x0000000101107547 */ /* 0x000fea000b800000 */
[----:B------:R-:W-:Y:S04]  /*3e30*/  MOV R0, UR13 ;  /* 0x0000000d00007c02 */ /* 0x000fe80008000f00 */
[----:B------:R-:W-:Y:S04]  /*3e40*/  SHF.L.U32 R3, R0, 0x1f, RZ ;  /* 0x0000001f00037819 */ /* 0x000fe800000006ff */
[----:B------:R-:W1:Y:S02]  /*3e50*/  SYNCS.PHASECHK.TRANS64.TRYWAIT P0, [UR6+0x68], R3 ;  /* 0x00006803ff0075a7 */ /* 0x000e640008001106 */
[----:B-1----:R-:W-:Y:S05]  /*3e60*/  @!P0 BRA `(.L_x_72) ;  /* 0x0000003000a48947 */ /* 0x002fea0003800000 */
.L_x_71:
[----:B------:R-:W-:Y:S05]  /*3e70*/  BRA.U !UP3, `(.L_x_73) ;  /* 0x000000010b347547 */ /* 0x000fea000b800000 */
[----:B------:R-:W-:Y:S01]  /*3e80*/  UPLOP3.LUT UP0, UPT, UPT, UPT, UP2, 0x80, 0x8 ;  /* 0x000000000008789c */ /* 0x000fe20003f0f020 */
[----:B-1----:R-:W-:Y:S02]  /*3e90*/  HFMA2 R0, -RZ, RZ, 0, 5.9604644775390625e-08 ;  /* 0x00000001ff007431 */ /* 0x002fe400000001ff */
[----:B------:R-:W-:Y:S03]  /*3ea0*/  IMAD.MOV.U32 R168, RZ, RZ, 0x1 ;  /* 0x00000001ffa87424 */ /* 0x000fe600078e00ff */
[----:B------:R-:W-:Y:S05]  /*3eb0*/  PLOP3.LUT P0, PT, PT, PT, UP0, 0x80, 0x8 ;  /* 0x000000000008781c */ /* 0x000fea0003f0f008 */
[----:B------:R-:W1:Y:S01]  /*3ec0*/  @UP0 LDCU.64 UR8, c[0x0][0x888] ;  /* 0x00011100ff0807ac */ /* 0x000e620008000a00 */
[----:B------:R-:W-:Y:S07]  /*3ed0*/  @UP0 UIMAD UR7, UR36, UR4, URZ ;  /* 0x00000004240702a4 */ /* 0x000fee000f8e02ff */
[----:B------:R-:W-:Y:S01]  /*3ee0*/  @!P0 PRMT R168, R0, 0x7610, R168 ;  /* 0x0000761000a88816 */ /* 0x000fe200000000a8 */
[----:B-1----:R-:W-:Y:S03]  /*3ef0*/  @UP0 UIMAD.WIDE UR8, UR7, 0x4, UR8 ;  /* 0x00000004070808a5 */ /* 0x002fe6000f8e0208 */
[----:B------:R-:W1:Y:S03]  /*3f00*/  @!UP0 LDCU UR7, c[0x0][0x880] ;  /* 0x00011000ff0787ac */ /* 0x000e660008000800 */
[----:B------:R-:W-:Y:S01]  /*3f10*/  IMAD.U32 R10, RZ, RZ, UR8 ;  /* 0x00000008ff0a7e24 */ /* 0x000fe2000f8e00ff */
[----:B------:R-:W-:Y:S05]  /*3f20*/  MOV R11, UR9 ;  /* 0x00000009000b7c02 */ /* 0x000fea0008000f00 */
[----:B-----5:R3:W5:Y:S02]  /*3f30*/  @P0 LDG.E R80, desc[UR40][R10.64] ;  /* 0x000000280a500981 */ /* 0x020764000c1e1900 */
[----:B-1-3--:R-:W-:Y:S07]  /*3f40*/  @!P0 IMAD.U32 R80, RZ, RZ, UR7 ;  /* 0x00000007ff508e24 */ /* 0x00afee000f8e00ff */
.L_x_73:
[----:B-----5:R-:W-:Y:S01]  /*3f50*/  @!P4 ISETP.EQ.AND P5, PT, R80, RZ, PT ;  /* 0x000000ff5000c20c */ /* 0x020fe20003fa2270 */
[----:B------:R-:W-:Y:S01]  /*3f60*/  @!UPT UIADD3 URZ, UPT, UPT, URZ, URZ, URZ ;  /* 0x000000fffffff290 */ /* 0x000fe2000fffe0ff */
[----:B------:R-:W-:Y:S11]  /*3f70*/  @!P4 BRA `(.L_x_74) ;  /* 0x000000000014c947 */ /* 0x000ff60003800000 */
[----:B------:R-:W-:Y:S02]  /*3f80*/  LOP3.LUT P0, RZ, R168, 0xff, RZ, 0xc0, !PT ;  /* 0x000000ffa8ff7812 */ /* 0x000fe4000780c0ff */
[----:B------:R-:W-:Y:S04]  /*3f90*/  PLOP3.LUT P5, PT, PT, PT, UP0, 0x80, 0x8 ;  /* 0x000000000008781c */ /* 0x000fe80003faf008 */
[----:B------:R-:W-:Y:S07]  /*3fa0*/  PLOP3.LUT P5, PT, P5, PT, PT, 0x8, 0x80 ;  /* 0x000000000080781c */ /* 0x000fee0002fae170 */
[----:B------:R-:W-:Y:S11]  /*3fb0*/  @P0 ISETP.EQ.AND P5, PT, R80, RZ, PT ;  /* 0x000000ff5000020c */ /* 0x000ff60003fa2270 */
[----:B------:R-:W-:Y:S02]  /*3fc0*/  @!UPT UIADD3 URZ, UPT, UPT, URZ, URZ, URZ ;  /* 0x000000fffffff290 */ /* 0x000fe4000fffe0ff */
.L_x_74:
[----:B------:R-:W3:Y:S01]  /*3fd0*/  SYNCS.PHASECHK.TRANS64.TRYWAIT P4, [UR6+0x58], R26 ;  /* 0x0000581aff0075a7 */ /* 0x000ee20008081106 */
[----:B------:R-:W-:Y:S01]  /*3fe0*/  @P3 SHF.R.U32.HI R27, RZ, 0x10, R21 ;  /* 0x00000010ff1b3819 */ /* 0x000fe20000011615 */
[----:B------:R-:W-:Y:S01]  /*3ff0*/  VIADD R29, R29, 0x1 ;  /* 0x000000011d1d7836 */ /* 0x000fe20000000000 */
[----:B------:R-:W5:Y:S08]  /*4000*/  LDC.64 R14, c[0x0][0xb10] ;  /* 0x0002c400ff0e7b82 */ /* 0x000f700000000a00 */
[----:B------:R-:W2:Y:S08]  /*4010*/  LDC.64 R10, c[0x0][0xb18] ;  /* 0x0002c600ff0a7b82 */ /* 0x000eb00000000a00 */
[----:B-1----:R-:W1:Y:S08]  /*4020*/  @!P1 LDC R0, c[0x0][0xb20] ;  /* 0x0002c800ff009b82 */ /* 0x002e700000000800 */
[----:B------:R-:W4:Y:S01]  /*4030*/  @!P1 LDC R3, c[0x0][0xb0c] ;  /* 0x0002c300ff039b82 */ /* 0x000f220000000800 */
[----:B-----5:R-:W-:Y:S05]  /*4040*/  @!P1 IMAD.HI.U32 R14, R13, R14, RZ ;  /* 0x0000000e0d0e9227 */ /* 0x020fea00078e00ff */
[----:B------:R-:W-:Y:S01]  /*4050*/  @!P1 SHF.R.U32.HI R14, RZ, R15, R14 ;  /* 0x0000000fff0e9219 */ /* 0x000fe2000001160e */
[----:B--2---:R-:W-:Y:S01]  /*4060*/  @!P1 IMAD.HI.U32 R11, R8, R11, RZ ;  /* 0x0000000b080b9227 */ /* 0x004fe200078e00ff */
[----:B------:R-:W-:Y:S04]  /*4070*/  @!P1 ISETP.NE.AND P0, PT, R10, 0x1, PT ;  /* 0x000000010a00980c */ /* 0x000fe80003f05270 */
[----:B-1----:R-:W-:Y:S02]  /*4080*/  @!P1 SHF.R.U32.HI R9, RZ, R0, R11 ;  /* 0x00000000ff099219 */ /* 0x002fe4000001160b */
[----:B----4-:R-:W-:Y:S02]  /*4090*/  @!P1 ISETP.NE.AND P2, PT, R3, 0x1, PT ;  /* 0x000000010300980c */ /* 0x010fe40003f45270 */
[----:B------:R-:W-:Y:S02]  /*40a0*/  @!P1 SEL R9, R8, R9, !P0 ;  /* 0x0000000908099207 */ /* 0x000fe40004000000 */
[----:B------:R-:W-:Y:S02]  /*40b0*/  ELECT P0, URZ, PT ;  /* 0x0000000000ff782f */ /* 0x000fe40003800000 */
[----:B------:R-:W-:Y:S05]  /*40c0*/  @!P1 SEL R14, R13, R14, !P2 ;  /* 0x0000000e0d0e9207 */ /* 0x000fea0005000000 */
[----:B------:R-:W-:Y:S02]  /*40d0*/  @!P1 IMAD.IADD R0, R9, 0x1, -R14 ;  /* 0x0000000109009824 */ /* 0x000fe400078e0a0e */
[----:B------:R-:W-:Y:S02]  /*40e0*/  @!P1 IMAD.IADD R9, R14, 0x1, -R9 ;  /* 0x000000010e099824 */ /* 0x000fe400078e0a09 */
[----:B------:R-:W-:Y:S02]  /*40f0*/  @!P1 IMAD R13, R0, R3, R13 ;  /* 0x00000003000d9224 */ /* 0x000fe400078e020d */
[----:B------:R-:W-:Y:S01]  /*4100*/  @!P1 IMAD R8, R9, R10, R8 ;  /* 0x0000000a09089224 */ /* 0x000fe200078e0208 */
[----:B---3--:R-:W-:Y:S06]  /*4110*/  @!P4 BRA `(.L_x_75) ;  /* 0x000000300010c947 */ /* 0x008fec0003800000 */
.L_x_128:
[----:B------:R-:W-:Y:S01]  /*4120*/  PLOP3.LUT P5, PT, P5, P0, PT, 0xf2, 0x2f ;  /* 0x00000000002f781c */ /* 0x000fe20002fa1e72 */
[----:B------:R-:W-:Y:S01]  /*4130*/  UMOV UR14, 0x0 ;  /* 0x00000000000e7882 */ /* 0x000fe20000000000 */
[----:B------:R-:W-:Y:S01]  /*4140*/  LOP3.LUT R30, R30, 0x1, RZ, 0x3c, !PT ;  /* 0x000000011e1e7812 */ /* 0x000fe200078e3cff */
[----:B------:R-:W-:Y:S01]  /*4150*/  UMOV UR15, 0x10000000 ;  /* 0x10000000000f7882 */ /* 0x000fe20000000000 */
[----:B------:R-:W-:Y:S01]  /*4160*/  UMOV UR12, UR36 ;  /* 0x00000024000c7c82 */ /* 0x000fe20008000000 */
[----:B------:R-:W-:Y:S08]  /*4170*/  @P3 R2UR UR36, R27 ;  /* 0x000000001b2432ca */ /* 0x000ff000000e0000 */
[----:B-1----:R-:W-:Y:S01]  /*4180*/  @!P5 IADD3 R3, P0, PT, R32, 0x580, RZ ;  /* 0x000005802003d810 */ /* 0x002fe20007f1e0ff */
[----:B------:R-:W-:Y:S01]  /*4190*/  @!P5 IMAD.SHL.U32 R165, R165, 0x40, RZ ;  /* 0x00000040a5a5d824 */ /* 0x000fe200078e00ff */
[----:B------:R-:W-:Y:S01]  /*41a0*/  VOTEU.ALL UP1, P5 ;  /* 0x0000000000ff7886 */ /* 0x000fe20002820000 */
[----:B------:R-:W-:Y:S01]  /*41b0*/  @!P5 IMAD.SHL.U32 R167, R167, 0x80, RZ ;  /* 0x00000080a7a7d824 */ /* 0x000fe200078e00ff */
[----:B------:R-:W-:Y:S01]  /*41c0*/  @!P5 R2UR UR8, R3 ;  /* 0x000000000308d2ca */ /* 0x000fe200000e0000 */
[----:B------:R-:W-:Y:S01]  /*41d0*/  @!P5 IMAD.X R0, RZ, RZ, R33, P0 ;  /* 0x000000ffff00d224 */ /* 0x000fe200000e0621 */
[----:B------:R-:W-:Y:S01]  /*41e0*/  @!P5 R2UR UR10, R165 ;  /* 0x00000000a50ad2ca */ /* 0x000fe200000e0000 */
[----:B------:R-:W-:Y:S01]  /*41f0*/  @!UP1 UIADD3 UR9, UPT, UPT, UR6, 0x50, URZ ;  /* 0x0000005006099890 */ /* 0x000fe2000fffe0ff */
[----:B------:R-:W-:Y:S01]  /*4200*/  @!P5 R2UR UR11, R167 ;  /* 0x00000000a70bd2ca */ /* 0x000fe200000e0000 */
[----:B------:R-:W-:Y:S01]  /*4210*/  IMAD.IADD R165, R8, 0x1, R164 ;  /* 0x0000000108a57824 */ /* 0x000fe200078e02a4 */
[----:B------:R-:W-:Y:S01]  /*4220*/  @!P5 R2UR UR7, R0 ;  /* 0x000000000007d2ca */ /* 0x000fe200000e0000 */
[----:B------:R-:W-:Y:S01]  /*4230*/  IMAD.IADD R167, R13, 0x1, R166 ;  /* 0x000000010da77824 */ /* 0x000fe200078e02a6 */
[C---:B------:R-:W-:Y:S04]  /*4240*/  ISETP.NE.AND P0, PT, R29.reuse, 0x2, PT ;  /* 0x000000021d00780c */ /* 0x040fe80003f05270 */
[----:B------:R-:W-:Y:S01]  /*4250*/  SEL R3, RZ, 0x1, P0 ;  /* 0x00000001ff037807 */ /* 0x000fe20000000000 */
[----:B------:R-:W-:Y:S01]  /*4260*/  IMAD.U32 R10, RZ, RZ, UR8 ;  /* 0x00000008ff0a7e24 */ /* 0x000fe2000f8e00ff */
[----:B------:R-:W-:Y:S01]  /*4270*/  @!UP1 UIADD3 UR8, UPT, UPT, UR6, 0x200, URZ ;  /* 0x0000020006089890 */ /* 0x000fe2000fffe0ff */
[----:B------:R-:W-:Y:S01]  /*4280*/  SEL R29, R29, RZ, P0 ;  /* 0x000000ff1d1d7207 */ /* 0x000fe20000000000 */
[----:B------:R-:W-:Y:S01]  /*4290*/  VOTEU.ALL UP1, P5 ;  /* 0x0000000000ff7886 */ /* 0x000fe20002820000 */
[----:B------:R-:W-:Y:S02]  /*42a0*/  LOP3.LUT R28, R28, R3, RZ, 0x3c, !PT ;  /* 0x000000031c1c7212 */ /* 0x000fe400078e3cff */
[----:B------:R-:W-:Y:S01]  /*42b0*/  IMAD.U32 R11, RZ, RZ, UR7 ;  /* 0x00000007ff0b7e24 */ /* 0x000fe2000f8e00ff */
[----:B------:R-:W-:Y:S04]  /*42c0*/  @!P5 R2UR UR16, R10 ;  /* 0x000000000a10d2ca */ /* 0x000fe800000e0000 */
[----:B------:R-:W-:Y:S11]  /*42d0*/  @!P5 R2UR UR17, R11 ;  /* 0x000000000b11d2ca */ /* 0x000ff600000e0000 */
[----:B------:R-:W-:Y:S02]  /*42e0*/  @!UPT UIADD3 URZ, UPT, UPT, URZ, URZ, URZ ;  /* 0x000000fffffff290 */ /* 0x000fe4000fffe0ff */
[----:B------:R3:W-:Y:S01]  /*42f0*/  @!UP1 UTMALDG.3D [UR8], [UR16], desc[UR14] ;  /* 0x00000e08100095b4 */ /* 0x0007e20008011000 */
[----:B------:R3:W-:Y:S01]  /*4300*/  @!P5 SYNCS.ARRIVE.TRANS64.RED.A0TR RZ, [UR6+0x50], R25 ;  /* 0x00005019ffffd9a7 */ /* 0x0007e20008300406 */
[----:B------:R-:W-:Y:S01]  /*4310*/  UPLOP3.LUT UP1, UPT, UPT, UPT, UPT, 0x80, 0x8 ;  /* 0x000000000008789c */ /* 0x000fe20003f2f070 */
[----:B------:R-:W-:Y:S01]  /*4320*/  SYNCS.ARRIVE.TRANS64.RED.A1T0 RZ, [UR37], RZ ;  /* 0x000000ffffff79a7 */ /* 0x000fe20008100425 */
[----:B------:R-:W-:Y:S09]  /*4330*/  @P3 BRA `(.L_x_76) ;  /* 0xfffffff400b43947 */ /* 0x000ff2000383ffff */
[----:B------:R-:W-:Y:S07]  /*4340*/  MOV R0, UR6 ;  /* 0x0000000600007c02 */ /* 0x000fee0008000f00 */
.L_x_77:
[----:B-1----:R-:W-:-:S04]  /*4350*/  SHF.L.U32 R3, R30, 0x1f, RZ ;  /* 0x0000001f1e037819 */ /* 0x002fc800000006ff */
[----:B------:R1:W2:Y:S03]  /*4360*/  SYNCS.PHASECHK.TRANS64.TRYWAIT P0, [R0+URZ+0x58], R3 ;  /* 0x00005803000075a7 */ /* 0x0002a600080011ff */
[----:B--2---:R-:W-:Y:S05]  /*4370*/  @!P0 NANOSLEEP.SYNCS 0x989680 ;  /* 0x009896800000895d */ /* 0x004fea0003900000 */
[----:B------:R-:W2:Y:S02]  /*4380*/  @!P0 SYNCS.PHASECHK.TRANS64 P0, [R0+URZ+0x58], R3 ;  /* 0x00005803000085a7 */ /* 0x000ea400080010ff */
[----:B--23--:R-:W-:Y:S05]  /*4390*/  @P0 EXIT ;  /* 0x000000000000094d */ /* 0x00cfea0003800000 */
[----:B------:R-:W-:Y:S05]  /*43a0*/  BRA `(.L_x_77) ;  /* 0xfffffffc00e87947 */ /* 0x000fea000383ffff */
.L_x_68:
[----:B------:R-:W-:-:S06]  /*43b0*/  UISETP.GE.AND UP1, UPT, UR8, 0x4, UPT ;  /* 0x000000040800788c */ /* 0x000fcc000bf26270 */
[----:B------:R-:W-:-:S13]  /*43c0*/  PLOP3.LUT P0, PT, PT, PT, UP1, 0x80, 0x8 ;  /* 0x000000000008781c */ /* 0x000fda0003f0f018 */
[----:B------:R-:W-:Y:S05]  /*43d0*/  @!P0 EXIT ;  /* 0x000000000000894d */ /* 0x000fea0003800000 */
[----:B------:R-:W-:Y:S01]  /*43e0*/  BAR.SYNC.DEFER_BLOCKING 0x6, 0xa0 ;  /* 0x0182800000007b1d */ /* 0x000fe20000010000 */
[C---:B------:R-:W-:Y:S01]  /*43f0*/  IMAD.SHL.U32 R180, R176.reuse, 0x40, RZ ;  /* 0x00000040b0b47824 */ /* 0x040fe200078e00ff */
[C---:B------:R-:W-:Y:S01]  /*4400*/  R2P PR, R176.reuse, 0x6 ;  /* 0x00000006b0007804 */ /* 0x040fe20000000000 */
[C---:B------:R-:W-:Y:S01]  /*4410*/  IMAD.SHL.U32 R2, R176.reuse, 0x8, RZ ;  /* 0x00000008b0027824 */ /* 0x040fe200078e00ff */
[----:B------:R-:W-:Y:S01]  /*4420*/  SHF.L.U32 R79, R176, 0x10, RZ ;  /* 0x00000010b04f7819 */ /* 0x000fe200000006ff */
[----:B------:R-:W-:Y:S01]  /*4430*/  IMAD.MOV.U32 R179, RZ, RZ, 0x10 ;  /* 0x00000010ffb37424 */ /* 0x000fe200078e00ff */
[----:B------:R-:W-:Y:S01]  /*4440*/  UMOV UR43, 0x400 ;  /* 0x00000400002b7882 */ /* 0x000fe20000000000 */
[----:B------:R-:W-:Y:S01]  /*4450*/  LOP3.LUT R3, R180, 0x180, RZ, 0xc0, !PT ;  /* 0x00000180b4037812 */ /* 0x000fe200078ec0ff */
[----:B------:R-:W-:Y:S01]  /*4460*/  ULEA UR43, UR37, UR43, 0x18 ;  /* 0x0000002b252b7291 */ /* 0x000fe2000f8ec0ff */
[----:B------:R-:W1:Y:S01]  /*4470*/  LDC R171, c[0x0][0x370] ;  /* 0x0000dc00ffab7b82 */ /* 0x000e620000000800 */
[----:B------:R-:W-:Y:S01]  /*4480*/  SEL R179, R179, 0xfffffff0, !P1 ;  /* 0xfffffff0b3b37807 */ /* 0x000fe20004800000 */
[----:B------:R-:W-:Y:S01]  /*4490*/  HFMA2 R183, -RZ, RZ, 0, 0 ;  /* 0x00000000ffb77431 */ /* 0x000fe200000001ff */
[----:B------:R-:W-:Y:S01]  /*44a0*/  LOP3.LUT R3, R3, 0x30, R2, 0xf8, !PT ;  /* 0x0000003003037812 */ /* 0x000fe200078ef802 */
[----:B------:R-:W-:Y:S01]  /*44b0*/  UIADD3 UR4, UPT, UPT, UR43, 0x2200, URZ ;  /* 0x000022002b047890 */ /* 0x000fe2000fffe0ff */
[----:B------:R-:W-:Y:S01]  /*44c0*/  LOP3.LUT R79, R79, 0x600000, RZ, 0xc0, !PT ;  /* 0x006000004f4f7812 */ /* 0x000fe200078ec0ff */
[----:B------:R-:W-:Y:S01]  /*44d0*/  IMAD.MOV.U32 R76, RZ, RZ, RZ ;  /* 0x000000ffff4c7224 */ /* 0x000fe200078e00ff */
[----:B------:R-:W-:Y:S01]  /*44e0*/  LOP3.LUT R180, R3, 0x1e40, R180, 0xf8, !PT ;  /* 0x00001e4003b47812 */ /* 0x000fe200078ef8b4 */
[----:B------:R-:W2:Y:S01]  /*44f0*/  LDC R74, c[0x0][0xb0c] ;  /* 0x0002c300ff4a7b82 */ /* 0x000ea20000000800 */
[----:B------:R-:W-:Y:S01]  /*4500*/  IMAD.MOV.U32 R3, RZ, RZ, 0x20 ;  /* 0x00000020ff037424 */ /* 0x000fe200078e00ff */
[----:B------:R-:W-:Y:S01]  /*4510*/  CS2R R184, SRZ ;  /* 0x0000000000b87805 */ /* 0x000fe2000001ff00 */
[----:B------:R-:W-:Y:S01]  /*4520*/  IMAD.MOV.U32 R188, RZ, RZ, RZ ;  /* 0x000000ffffbc7224 */ /* 0x000fe200078e00ff */
[----:B------:R-:W4:Y:S01]  /*4530*/  LDCU.64 UR46, c[0x0][0x348] ;  /* 0x00006900ff2e77ac */ /* 0x000f220008000a00 */
[----:B------:R-:W-:Y:S01]  /*4540*/  VIADD R2, R180, UR43 ;  /* 0x0000002bb4027c36 */ /* 0x000fe20008000000 */
[----:B------:R-:W-:Y:S01]  /*4550*/  SEL R3, R3, 0xffffffe0, !P2 ;  /* 0xffffffe003037807 */ /* 0x000fe20005000000 */
[----:B------:R-:W3:Y:S01]  /*4560*/  LDS R0, [UR43+0x120] ;  /* 0x0001202bff007984 */ /* 0x000ee20008000800 */
[----:B------:R-:W1:Y:S01]  /*4570*/  LDC R169, c[0x0][0xb20] ;  /* 0x0002c800ffa97b82 */ /* 0x000e620000000800 */
[----:B------:R-:W-:Y:S01]  /*4580*/  IMAD.U32 R186, RZ, RZ, UR4 ;  /* 0x00000004ffba7e24 */ /* 0x000fe2000f8e00ff */
[----:B------:R-:W-:Y:S01]  /*4590*/  SHF.R.U32.HI R4, RZ, 0x4, R3 ;  /* 0x00000004ff047819 */ /* 0x000fe20000011603 */
[--C-:B------:R-:W-:Y:S01]  /*45a0*/  IMAD.IADD R178, R3, 0x1, R2.reuse ;  /* 0x0000000103b27824 */ /* 0x100fe200078e0202 */
[----:B------:R-:W1:Y:S02]  /*45b0*/  LDCU.64 UR38, c[0x0][0x888] ;  /* 0x00011100ff2677ac */ /* 0x000e640008000a00 */
[C---:B------:R-:W-:Y:S01]  /*45c0*/  LEA.HI R177, R179.reuse, R4, RZ, 0x1c ;  /* 0x00000004b3b17211 */ /* 0x040fe200078fe0ff */
[----:B------:R-:W-:Y:S01]  /*45d0*/  IMAD.IADD R179, R179, 0x1, R2 ;  /* 0x00000001b3b37824 */ /* 0x000fe200078e0202 */
[----:B------:R-:W1:Y:S01]  /*45e0*/  LDC R73, c[0x0][0xb30] ;  /* 0x0002cc00ff497b82 */ /* 0x000e620000000800 */
[----:B------:R-:W-:Y:S01]  /*45f0*/  UIADD3 UR42, UPT, UPT, UR43, 0x200, URZ ;  /* 0x000002002b2a7890 */ /* 0x000fe2000fffe0ff */
[----:B------:R-:W-:-:S06]  /*4600*/  LEA R177, R177, R2, 0x4 ;  /* 0x00000002b1b17211 */ /* 0x000fcc00078e20ff */
[----:B------:R-:W1:Y:S08]  /*4610*/  LDC.64 R158, c[0x0][0xb10] ;  /* 0x0002c400ff9e7b82 */ /* 0x000e700000000a00 */
[----:B------:R-:W1:Y:S08]  /*4620*/  LDC.64 R70, c[0x0][0xb18] ;  /* 0x0002c600ff467b82 */ /* 0x000e700000000a00 */
[----:B------:R-:W1:Y:S01]  /*4630*/  LDC.64 R154, c[0x0][0x888] ;  /* 0x00022200ff9a7b82 */ /* 0x000e620000000a00 */
[----:B---3--:R-:W-:-:S07]  /*4640*/  IMAD.IADD R79, R0, 0x1, R79 ;  /* 0x00000001004f7824 */ /* 0x008fce00078e024f */
[----:B------:R-:W3:Y:S08]  /*4650*/  LDC.64 R68, c[0x0][0xb28] ;  /* 0x0002ca00ff447b82 */ /* 0x000ef00000000a00 */
[----:B------:R-:W1:Y:S08]  /*4660*/  LDC.64 R156, c[0x0][0x890] ;  /* 0x00022400ff9c7b82 */ /* 0x000e700000000a00 */
[----:B------:R-:W1:Y:S08]  /*4670*/  LDC.64 R152, c[0x0][0x8b0] ;  /* 0x00022c00ff987b82 */ /* 0x000e700000000a00 */
[----:B------:R-:W1:Y:S08]  /*4680*/  LDC.64 R146, c[0x0][0x8a8] ;  /* 0x00022a00ff927b82 */ /* 0x000e700000000a00 */
[----:B--2-4-:R-:W1:Y:S02]  /*4690*/  LDC R170, c[0x0][0x374] ;  /* 0x0000dd00ffaa7b82 */ /* 0x014e640000000800 */
.L_x_95:
[----:B------:R-:W-:Y:S02]  /*46a0*/  LEA R0, R188, UR43, 0x3 ;  /* 0x0000002bbc007c11 */ /* 0x000fe4000f8e18ff */
[----:B------:R-:W-:Y:S02]  /*46b0*/  SHF.L.U32 R3, R184, 0x1f, RZ ;  /* 0x0000001fb8037819 */ /* 0x000fe400000006ff */
[----:B------:R-:W-:Y:S02]  /*46c0*/  LEA R16, R188, UR43, 0x4 ;  /* 0x0000002bbc107c11 */ /* 0x000fe4000f8e20ff */
[----:B--2---:R-:W2:Y:S02]  /*46d0*/  SYNCS.PHASECHK.TRANS64.TRYWAIT P0, [R0+URZ+0x70], R3 ;  /* 0x00007003000075a7 */ /* 0x004ea400080011ff */
[----:B-12---:R-:W-:Y:S05]  /*46e0*/  @!P0 BRA `(.L_x_78) ;  /* 0x0000002800b48947 */ /* 0x006fea0003800000 */
.L_x_129:
[----:B------:R-:W4:Y:S01]  /*46f0*/  LDC.64 R12, c[0x0][0xb10] ;  /* 0x0002c400ff0c7b82 */ /* 0x000f220000000a00 */
[----:B------:R-:W3:Y:S01]  /*4700*/  LDS.128 R16, [R16+0x100] ;  /* 0x0001000010107984 */ /* 0x000ee20000000c00 */
[----:B-1----:R-:W-:Y:S01]  /*4710*/  ISETP.NE.AND P1, PT, R73, 0x1, PT ;  /* 0x000000014900780c */ /* 0x002fe20003f25270 */
[----:B--2---:R-:W-:Y:S01]  /*4720*/  VIADD R0, R0, 0x80 ;  /* 0x0000008000007836 */ /* 0x004fe20000000000 */
[----:B------:R-:W-:Y:S04]  /*4730*/  ISETP.GE.AND P0, PT, R72, 0x1, PT ;  /* 0x000000014800780c */ /* 0x000fe80003f06270 */
[----:B------:R-:W1:Y:S01]  /*4740*/  LDC.64 R10, c[0x0][0xb18] ;  /* 0x0002c600ff0a7b82 */ /* 0x000e620000000a00 */
[----:B------:R-:W-:Y:S01]  /*4750*/  PRMT R0, RZ, 0x654, R0 ;  /* 0x00000654ff007816 */ /* 0x000fe20000000000 */
[----:B------:R-:W-:Y:S01]  /*4760*/  @!PT LDS RZ, [RZ] ;  /* 0x00000000fffff984 */ /* 0x000fe20000000800 */
[----:B------:R-:W-:Y:S01]  /*4770*/  @!PT LDS RZ, [RZ] ;  /* 0x00000000fffff984 */ /* 0x000fe20000000800 */
[----:B------:R-:W-:Y:S01]  /*4780*/  @!PT LDS RZ, [RZ] ;  /* 0x00000000fffff984 */ /* 0x000fe20000000800 */
[----:B------:R-:W-:Y:S01]  /*4790*/  @!PT LDS RZ, [RZ] ;  /* 0x00000000fffff984 */ /* 0x000fe20000000800 */
[----:B------:R2:W-:Y:S06]  /*47a0*/  MEMBAR.ALL.CTA ;  /* 0x0000000000007992 */ /* 0x0005ec0000008000 */
[----:B--2---:R-:W2:Y:S01]  /*47b0*/  FENCE.VIEW.ASYNC.S ;  /* 0x00000000000073c6 */ /* 0x004ea20000000000 */
[----:B------:R-:W1:Y:S08]  /*47c0*/  @!P1 LDC R14, c[0x0][0xb20] ;  /* 0x0002c800ff0e9b82 */ /* 0x000e700000000800 */
[----:B------:R-:W1:Y:S01]  /*47d0*/  @!P1 LDC R9, c[0x0][0xb0c] ;  /* 0x0002c300ff099b82 */ /* 0x000e620000000800 */
[----:B--2---:R2:W-:Y:S01]  /*47e0*/  SYNCS.ARRIVE.TRANS64.RED.A1T0 RZ, [R0+URZ], RZ ;  /* 0x000000ff00ff79a7 */ /* 0x0045e200081004ff */
[----:B---3--:R-:W-:Y:S04]  /*47f0*/  LOP3.LUT P4, RZ, R18, 0x1, RZ, 0xc0, !PT ;  /* 0x0000000112ff7812 */ /* 0x008fe8000788c0ff */
[----:B------:R-:W-:Y:S09]  /*4800*/  P2R R187, PR, RZ, 0x10 ;  /* 0x00000010ffbb7803 */ /* 0x000ff20000000000 */
[----:B------:R-:W-:Y:S02]  /*4810*/  @P4 MOV R77, R16 ;  /* 0x00000010004d4202 */ /* 0x000fe40000000f00 */
[----:B------:R-:W-:Y:S01]  /*4820*/  @P4 LOP3.LUT R75, R17, 0xffff, RZ, 0xc0, !PT ;  /* 0x0000ffff114b4812 */ /* 0x000fe200078ec0ff */
[----:B--2-4-:R-:W-:Y:S06]  /*4830*/  @!P0 BRA `(.L_x_79) ;  /* 0x0000000000a48947 */ /* 0x014fec0003800000 */
[----:B------:R-:W-:Y:S01]  /*4840*/  IMAD.HI.U32 R22, R170, R71, RZ ;  /* 0x00000047aa167227 */ /* 0x000fe200078e00ff */
[----:B------:R-:W-:Y:S02]  /*4850*/  ISETP.NE.AND P0, PT, R70, 0x1, PT ;  /* 0x000000014600780c */ /* 0x000fe40003f05270 */
[----:B------:R-:W-:Y:S01]  /*4860*/  ISETP.NE.AND P2, PT, R72, 0x1, PT ;  /* 0x000000014800780c */ /* 0x000fe20003f45270 */
[-C--:B------:R-:W-:Y:S01]  /*4870*/  IMAD.HI.U32 R20, R171, R158.reuse, RZ ;  /* 0x0000009eab147227 */ /* 0x080fe200078e00ff */
[----:B------:R-:W-:Y:S02]  /*4880*/  SHF.R.U32.HI R21, RZ, R169, R22 ;  /* 0x000000a9ff157219 */ /* 0x000fe40000011616 */
[----:B------:R-:W-:Y:S01]  /*4890*/  ISETP.NE.AND P3, PT, R74, 0x1, PT ;  /* 0x000000014a00780c */ /* 0x000fe20003f65270 */
[----:B------:R-:W-:Y:S01]  /*48a0*/  IMAD.HI.U32 R26, R75, R71, RZ ;  /* 0x000000474b1a7227 */ /* 0x000fe200078e00ff */
[----:B------:R-:W-:Y:S02]  /*48b0*/  SHF.R.U32.HI R20, RZ, R159, R20 ;  /* 0x0000009fff147219 */ /* 0x000fe40000011614 */
[----:B------:R-:W-:Y:S01]  /*48c0*/  SEL R3, R170, R21, !P0 ;  /* 0x00000015aa037207 */ /* 0x000fe20004000000 */
[----:B------:R-:W-:Y:S01]  /*48d0*/  IMAD.HI.U32 R24, R77, R158, RZ ;  /* 0x0000009e4d187227 */ /* 0x000fe200078e00ff */
[----:B------:R-:W-:Y:S03]  /*48e0*/  SEL R7, R171, R20, !P3 ;  /* 0x00000014ab077207 */ /* 0x000fe60005800000 */
[-C--:B------:R-:W-:Y:S01]  /*48f0*/  IMAD.HI.U32 R20, R3, R68.reuse, RZ ;  /* 0x0000004403147227 */ /* 0x080fe200078e00ff */
[----:B------:R-:W-:Y:S03]  /*4900*/  SHF.R.U32.HI R24, RZ, R159, R24 ;  /* 0x0000009fff187219 */ /* 0x000fe60000011618 */
[----:B------:R-:W-:Y:S01]  /*4910*/  IMAD.HI.U32 R22, R7, R68, RZ ;  /* 0x0000004407167227 */ /* 0x000fe200078e00ff */
[----:B------:R-:W-:Y:S02]  /*4920*/  @P2 SHF.R.U32.HI R3, RZ, R69, R20 ;  /* 0x00000045ff032219 */ /* 0x000fe40000011614 */
[----:B------:R-:W-:Y:S02]  /*4930*/  SHF.R.U32.HI R20, RZ, R169, R26 ;  /* 0x000000a9ff147219 */ /* 0x000fe4000001161a */
[----:B------:R-:W-:Y:S01]  /*4940*/  @P2 SHF.R.U32.HI R7, RZ, R69, R22 ;  /* 0x00000045ff072219 */ /* 0x000fe20000011616 */
[C---:B------:R-:W-:Y:S01]  /*4950*/  IMAD R2, R72.reuse, R3, RZ ;  /* 0x0000000348027224 */ /* 0x040fe200078e02ff */
[----:B------:R-:W-:Y:S02]  /*4960*/  SEL R5, R75, R20, !P0 ;  /* 0x000000144b057207 */ /* 0x000fe40004000000 */
[----:B------:R-:W-:Y:S01]  /*4970*/  SEL R3, R77, R24, !P3 ;  /* 0x000000184d037207 */ /* 0x000fe20005800000 */
[----:B------:R-:W-:Y:S01]  /*4980*/  IMAD R4, R72, R7, RZ ;  /* 0x0000000748047224 */ /* 0x000fe200078e02ff */
[C---:B------:R-:W-:Y:S01]  /*4990*/  ISETP.GE.AND P0, PT, R5.reuse, R2, PT ;  /* 0x000000020500720c */ /* 0x040fe20003f06270 */
[----:B------:R-:W-:Y:S03]  /*49a0*/  IMAD.HI.U32 R6, R5, R68, RZ ;  /* 0x0000004405067227 */ /* 0x000fe600078e00ff */
[----:B------:R-:W-:Y:S01]  /*49b0*/  ISETP.GE.OR P0, PT, R3, R4, P0 ;  /* 0x000000040300720c */ /* 0x000fe20000706670 */
[----:B------:R-:W-:Y:S01]  /*49c0*/  IMAD.MOV R4, RZ, RZ, -R3 ;  /* 0x000000ffff047224 */ /* 0x000fe200078e0a03 */
[-C--:B------:R-:W-:Y:S03]  /*49d0*/  SHF.R.U32.HI R6, RZ, R69.reuse, R6 ;  /* 0x00000045ff067219 */ /* 0x080fe60000011606 */
[----:B------:R-:W-:Y:S01]  /*49e0*/  IMAD R77, R74, R4, R77 ;  /* 0x000000044a4d7224 */ /* 0x000fe200078e024d */
[----:B------:R-:W-:Y:S05]  /*49f0*/  SEL R15, R5, R6, !P2 ;  /* 0x00000006050f7207 */ /* 0x000fea0005000000 */
[----:B------:R-:W-:Y:S02]  /*4a00*/  IMAD.MOV R6, RZ, RZ, -R15 ;  /* 0x000000ffff067224 */ /* 0x000fe400078e0a0f */
[C---:B------:R-:W-:Y:S04]  /*4a10*/  @!P0 IMAD.HI.U32 R2, R3.reuse, R68, RZ ;  /* 0x0000004403028227 */ /* 0x040fe800078e00ff */
[----:B------:R-:W-:Y:S01]  /*4a20*/  IMAD R6, R72, R6, R5 ;  /* 0x0000000648067224 */ /* 0x000fe200078e0205 */
[----:B------:R-:W-:Y:S04]  /*4a30*/  @!P0 SHF.R.U32.HI R2, RZ, R69, R2 ;  /* 0x00000045ff028219 */ /* 0x000fe80000011602 */
[----:B------:R-:W-:Y:S02]  /*4a40*/  @!P0 SEL R0, R3, R2, !P2 ;  /* 0x0000000203008207 */ /* 0x000fe40005000000 */
[----:B------:R-:W-:Y:S02]  /*4a50*/  IADD3 R2, PT, PT, -R5, RZ, RZ ;  /* 0x000000ff05027210 */ /* 0x000fe40007ffe1ff */
[----:B------:R-:W-:Y:S01]  /*4a60*/  @!P0 IADD3 R8, PT, PT, R15, -R0, RZ ;  /* 0x800000000f088210 */ /* 0x000fe20007ffe0ff */
[----:B------:R-:W-:Y:S02]  /*4a70*/  @!P0 IMAD R0, R7, R6, R0 ;  /* 0x0000000607008224 */ /* 0x000fe400078e0200 */
[----:B------:R-:W-:Y:S02]  /*4a80*/  IMAD R75, R70, R2, R75 ;  /* 0x00000002464b7224 */ /* 0x000fe400078e024b */
[----:B------:R-:W-:Y:S02]  /*4a90*/  @!P0 IMAD R5, R8, R72, R3 ;  /* 0x0000004808058224 */ /* 0x000fe400078e0203 */
[----:B------:R-:W-:Y:S04]  /*4aa0*/  @!P0 IMAD.MOV.U32 R3, RZ, RZ, R0 ;  /* 0x000000ffff038224 */ /* 0x000fe800078e0000 */
[----:B------:R-:W-:Y:S02]  /*4ab0*/  IMAD R77, R3, R74, R77 ;  /* 0x0000004a034d7224 */ /* 0x000fe400078e024d */
[----:B------:R-:W-:Y:S07]  /*4ac0*/  IMAD R75, R5, R70, R75 ;  /* 0x00000046054b7224 */ /* 0x000fee00078e024b */
.L_x_79:
[----:B------:R-:W-:Y:S01]  /*4ad0*/  @!P1 IMAD.HI.U32 R0, R77, R12, RZ ;  /* 0x0000000c4d009227 */ /* 0x000fe200078e00ff */
[----:B-1----:R-:W-:Y:S01]  /*4ae0*/  @!P1 ISETP.NE.AND P0, PT, R10, 0x1, PT ;  /* 0x000000010a00980c */ /* 0x002fe20003f05270 */
[----:B------:R-:W-:Y:S01]  /*4af0*/  ULOP3.LUT UP0, URZ, UR42, 0x1b0, URZ, 0xc0, !UPT ;  /* 0x000001b02aff7892 */ /* 0x000fe2000f80c0ff */
[----:B------:R-:W-:Y:S01]  /*4b00*/  @!P1 ISETP.NE.AND P2, PT, R9, 0x1, PT ;  /* 0x000000010900980c */ /* 0x000fe20003f45270 */
[----:B------:R-:W-:Y:S01]  /*4b10*/  @!P1 IMAD.HI.U32 R3, R75, R11, RZ ;  /* 0x0000000b4b039227 */ /* 0x000fe200078e00ff */
[----:B------:R-:W-:Y:S02]  /*4b20*/  @!P1 SHF.R.U32.HI R0, RZ, R13, R0 ;  /* 0x0000000dff009219 */ /* 0x000fe40000011600 */
[----:B------:R-:W-:Y:S01]  /*4b30*/  @P4 SHF.R.U32.HI R182, RZ, 0x10, R17 ;  /* 0x00000010ffb64819 */ /* 0x000fe20000011611 */
[----:B------:R-:W-:Y:S01]  /*4b40*/  VIADD R188, R188, 0x1 ;  /* 0x00000001bcbc7836 */ /* 0x000fe20000000000 */
[----:B------:R-:W-:Y:S02]  /*4b50*/  @!P1 SHF.R.U32.HI R2, RZ, R14, R3 ;  /* 0x0000000eff029219 */ /* 0x000fe40000011603 */
[----:B------:R-:W-:Y:S02]  /*4b60*/  @!P1 SEL R3, R77, R0, !P2 ;  /* 0x000000004d039207 */ /* 0x000fe40005000000 */
[----:B------:R-:W-:Y:S05]  /*4b70*/  @!P1 SEL R2, R75, R2, !P0 ;  /* 0x000000024b029207 */ /* 0x000fea0004000000 */
[----:B------:R-:W-:Y:S02]  /*4b80*/  @!P1 IMAD.IADD R0, R2, 0x1, -R3 ;  /* 0x0000000102009824 */ /* 0x000fe400078e0a03 */
[----:B------:R-:W-:Y:S02]  /*4b90*/  @!P1 IMAD.IADD R2, R3, 0x1, -R2 ;  /* 0x0000000103029824 */ /* 0x000fe400078e0a02 */
[----:B------:R-:W-:Y:S02]  /*4ba0*/  @!P1 IMAD R77, R0, R9, R77 ;  /* 0x00000009004d9224 */ /* 0x000fe400078e024d */
[----:B------:R-:W-:Y:S01]  /*4bb0*/  @!P1 IMAD R75, R2, R10, R75 ;  /* 0x0000000a024b9224 */ /* 0x000fe200078e024b */
[----:B------:R-:W-:Y:S06]  /*4bc0*/  BRA.U !UP0, `(.L_x_80) ;  /* 0x0000000108407547 */ /* 0x000fec000b800000 */
[----:B------:R-:W1:Y:S01]  /*4bd0*/  LDCU.64 UR8, c[0x4][0x80] ;  /* 0x01001000ff0877ac */ /* 0x000e620008000a00 */
[----:B------:R-:W-:Y:S01]  /*4be0*/  MOV R3, 0x0 ;  /* 0x0000000000037802 */ /* 0x000fe20000000f00 */
[----:B------:R-:W-:Y:S02]  /*4bf0*/  HFMA2 R12, -RZ, RZ, 0, 5.9604644775390625e-08 ;  /* 0x00000001ff0c7431 */ /* 0x000fe400000001ff */
[----:B------:R-:W-:Y:S02]  /*4c00*/  IMAD.MOV.U32 R8, RZ, RZ, 0x70 ;  /* 0x00000070ff087424 */ /* 0x000fe400078e00ff */
[----:B------:R-:W-:Y:S01]  /*4c10*/  IMAD.MOV.U32 R13, RZ, RZ, RZ ;  /* 0x000000ffff0d7224 */ /* 0x000fe200078e00ff */
[----:B------:R-:W2:Y:S01]  /*4c20*/  LDCU.64 UR6, c[0x4][0x88] ;  /* 0x01001100ff0677ac */ /* 0x000ea20008000a00 */
[----:B------:R-:W3:Y:S01]  /*4c30*/  LDC.64 R2, c[0x4][R3] ;  /* 0x0100000003027b82 */ /* 0x000ee20000000a00 */
[----:B------:R-:W4:Y:S01]  /*4c40*/  LDCU.64 UR4, c[0x4][0x8] ;  /* 0x01000100ff0477ac */ /* 0x000f220008000a00 */
[----:B-1----:R-:W-:Y:S01]  /*4c50*/  MOV R5, UR9 ;  /* 0x0000000900057c02 */ /* 0x002fe20008000f00 */
[----:B------:R-:W-:Y:S01]  /*4c60*/  IMAD.U32 R4, RZ, RZ, UR8 ;  /* 0x00000008ff047e24 */ /* 0x000fe2000f8e00ff */
[----:B--2---:R-:W-:Y:S01]  /*4c70*/  MOV R7, UR7 ;  /* 0x0000000700077c02 */ /* 0x004fe20008000f00 */
[----:B------:R-:W-:Y:S01]  /*4c80*/  IMAD.U32 R6, RZ, RZ, UR6 ;  /* 0x00000006ff067e24 */ /* 0x000fe2000f8e00ff */
[----:B----4-:R-:W-:Y:S01]  /*4c90*/  MOV R11, UR5 ;  /* 0x00000005000b7c02 */ /* 0x010fe20008000f00 */
[----:B------:R-:W-:Y:S02]  /*4ca0*/  IMAD.U32 R10, RZ, RZ, UR4 ;  /* 0x00000004ff0a7e24 */ /* 0x000fe4000f8e00ff */
[----:B------:R-:W-:Y:S07]  /*4cb0*/  LEPC R20, `(.L_x_80) ;  /* 0x000000001014794e */ /* 0x000fee0000000000 */
[----:B---3-5:R-:W-:Y:S05]  /*4cc0*/  CALL.ABS.NOINC R2 ;  /* 0x0000000002007343 */ /* 0x028fea0003c00000 */
.L_x_80:
[----:B------:R-:W-:Y:S01]  /*4cd0*/  LOP3.LUT P0, RZ, R186, 0x1b0, RZ, 0xc0, !PT ;  /* 0x000001b0baff7812 */ /* 0x000fe2000780c0ff */
[----:B------:R-:W-:Y:S11]  /*4ce0*/  BSSY.RECONVERGENT B6, `(.L_x_81) ;  /* 0x0000013000067945 */ /* 0x000ff60003800200 */
[----:B------:R-:W-:Y:S01]  /*4cf0*/  @!UPT UIADD3 URZ, UPT, UPT, URZ, URZ, URZ ;  /* 0x000000fffffff290 */ /* 0x000fe2000fffe0ff */
[----:B------:R-:W-:Y:S05]  /*4d00*/  @!P0 BRA `(.L_x_82) ;  /* 0x0000000000408947 */ /* 0x000fea0003800000 */
        /* <DEDUP_REMOVED lines=16> */
.L_x_82:
[----:B------:R-:W-:Y:S05]  /*4e10*/  BSYNC.RECONVERGENT B6 ;  /* 0x0000000000067941 */ /* 0x000fea0003800200 */
.L_x_81:
[----:B------:R-:W-:Y:S01]  /*4e20*/  ISETP.NE.U32.AND P3, PT, R156, RZ, PT ;  /* 0x000000ff9c00720c */ /* 0x000fe20003f65070 */
[----:B------:R-:W-:Y:S01]  /*4e30*/  UISETP.NE.AND UP1, UPT, UR44, URZ, UPT ;  /* 0x000000ff2c00728c */ /* 0x000fe2000bf25270 */
[----:B------:R-:W-:Y:S02]  /*4e40*/  ISETP.NE.U32.AND P4, PT, R152, RZ, PT ;  /* 0x000000ff9800720c */ /* 0x000fe40003f85070 */
[----:B------:R-:W-:Y:S02]  /*4e50*/  ISETP.NE.AND.EX P3, PT, R157, RZ, PT, P3 ;  /* 0x000000ff9d00720c */ /* 0x000fe40003f65330 */
[----:B------:R-:W-:Y:S02]  /*4e60*/  PLOP3.LUT P1, PT, PT, PT, PT, 0x8, 0x80 ;  /* 0x000000000080781c */ /* 0x000fe40003f2e170 */
[----:B------:R-:W-:Y:S02]  /*4e70*/  PLOP3.LUT P0, PT, PT, PT, UP1, 0x80, 0x8 ;  /* 0x000000000008781c */ /* 0x000fe40003f0f018 */
[----:B------:R-:W-:Y:S02]  /*4e80*/  ISETP.NE.AND.EX P4, PT, R153, RZ, PT, P4 ;  /* 0x000000ff9900720c */ /* 0x000fe40003f85340 */
[----:B------:R-:W1:Y:S09]  /*4e90*/  @UP1 LDCU.64 UR4, c[0x0][0x888] ;  /* 0x00011100ff0417ac */ /* 0x000e720008000a00 */
[----:B------:R-:W-:Y:S01]  /*4ea0*/  @P0 PLOP3.LUT P1, PT, P3, PT, PT, 0x80, 0x8 ;  /* 0x000000000008081c */ /* 0x000fe20001f2f070 */
[----:B-1----:R-:W-:Y:S04]  /*4eb0*/  @UP1 UISETP.NE.U32.AND UP0, UPT, UR4, URZ, UPT ;  /* 0x000000ff0400128c */ /* 0x002fe8000bf05070 */
[----:B------:R-:W-:Y:S04]  /*4ec0*/  @UP1 UISETP.NE.AND.EX UP0, UPT, UR5, URZ, UPT, UP0 ;  /* 0x000000ff0500128c */ /* 0x000fe8000bf05300 */
[----:B------:R-:W-:Y:S01]  /*4ed0*/  @UP1 USEL UR4, URZ, 0xffffffff, UP0 ;  /* 0xffffffffff041887 */ /* 0x000fe20008000000 */
[----:B------:R-:W-:Y:S11]  /*4ee0*/  @!P3 BRA `(.L_x_83) ;  /* 0x00000000002cb947 */ /* 0x000ff60003800000 */
[----:B------:R-:W-:Y:S01]  /*4ef0*/  ISETP.NE.U32.AND P2, PT, R154, RZ, PT ;  /* 0x000000ff9a00720c */ /* 0x000fe20003f45070 */
[----:B------:R-:W-:Y:S03]  /*4f00*/  IMAD.MOV.U32 R168, RZ, RZ, 0x1 ;  /* 0x00000001ffa87424 */ /* 0x000fe600078e00ff */
[----:B------:R-:W-:Y:S11]  /*4f10*/  ISETP.NE.AND.EX P2, PT, R155, RZ, PT, P2 ;  /* 0x000000ff9b00720c */ /* 0x000ff60003f45320 */
[----:B------:R-:W-:Y:S02]  /*4f20*/  @!UPT UIADD3 URZ, UPT, UPT, URZ, URZ, URZ ;  /* 0x000000fffffff290 */ /* 0x000fe4000fffe0ff */
[----:B------:R-:W1:Y:S01]  /*4f30*/  @P2 LDC.64 R2, c[0x0][0x888] ;  /* 0x00022200ff022b82 */ /* 0x000e620000000a00 */
[----:B------:R-:W-:Y:S04]  /*4f40*/  @P2 IMAD R0, R156, UR36, RZ ;  /* 0x000000249c002c24 */ /* 0x000fe8000f8e02ff */
[----:B-1----:R-:W-:Y:S04]  /*4f50*/  @P2 IMAD.WIDE R2, R0, 0x4, R2 ;  /* 0x0000000400022825 */ /* 0x002fe800078e0202 */
[----:B------:R-:W-:Y:S01]  /*4f60*/  HFMA2 R0, -RZ, RZ, 0, 5.9604644775390625e-08 ;  /* 0x00000001ff007431 */ /* 0x000fe200000001ff */
[----:B-----5:R1:W5:Y:S04]  /*4f70*/  @P2 LDG.E R80, desc[UR40][R2.64] ;  /* 0x0000002802502981 */ /* 0x020368000c1e1900 */
[----:B------:R-:W-:Y:S01]  /*4f80*/  @!P2 PRMT R168, R0, 0x7610, R168 ;  /* 0x0000761000a8a816 */ /* 0x000fe200000000a8 */
[----:B-1----:R-:W2:Y:S06]  /*4f90*/  @!P2 LDC R80, c[0x0][0x880] ;  /* 0x00022000ff50ab82 */ /* 0x002eac0000000800 */
.L_x_83:
[----:B------:R-:W-:Y:S05]  /*4fa0*/  @!P4 BRA `(.L_x_84) ;  /* 0x000000000020c947 */ /* 0x000fea0003800000 */
[----:B------:R-:W-:Y:S04]  /*4fb0*/  ISETP.NE.U32.AND P2, PT, R146, RZ, PT ;  /* 0x000000ff9200720c */ /* 0x000fe80003f45070 */
[----:B------:R-:W-:Y:S11]  /*4fc0*/  ISETP.NE.AND.EX P2, PT, R147, RZ, PT, P2 ;  /* 0x000000ff9300720c */ /* 0x000ff60003f45320 */
[----:B------:R-:W-:Y:S02]  /*4fd0*/  @!UPT UIADD3 URZ, UPT, UPT, URZ, URZ, URZ ;  /* 0x000000fffffff290 */ /* 0x000fe4000fffe0ff */
[----:B------:R-:W1:Y:S01]  /*4fe0*/  @P2 LDC.64 R2, c[0x0][0x8a8] ;  /* 0x00022a00ff022b82 */ /* 0x000e620000000a00 */
[----:B------:R-:W-:Y:S04]  /*4ff0*/  @P2 IMAD R0, R152, UR36, RZ ;  /* 0x0000002498002c24 */ /* 0x000fe8000f8e02ff */
[----:B-1----:R-:W-:Y:S05]  /*5000*/  @P2 IMAD.WIDE R2, R0, 0x4, R2 ;  /* 0x0000000400022825 */ /* 0x002fea00078e0202 */
[----:B-----5:R1:W5:Y:S02]  /*5010*/  @P2 LDG.E R78, desc[UR40][R2.64] ;  /* 0x00000028024e2981 */ /* 0x020364000c1e1900 */
[----:B-1----:R-:W3:Y:S02]  /*5020*/  @!P2 LDC R78, c[0x0][0x8a0] ;  /* 0x00022800ff4eab82 */ /* 0x002ee40000000800 */
.L_x_84:
[----:B--2--5:R-:W-:Y:S01]  /*5030*/  @P0 ISETP.NE.AND P4, PT, R80, RZ, PT ;  /* 0x000000ff5000020c */ /* 0x024fe20003f85270 */
[----:B------:R-:W-:Y:S01]  /*5040*/  IMAD.U32 R0, RZ, RZ, UR4 ;  /* 0x00000004ff007e24 */ /* 0x000fe2000f8e00ff */
[----:B------:R-:W-:Y:S01]  /*5050*/  @P0 LOP3.LUT P2, RZ, R168, 0xff, RZ, 0xc0, !PT ;  /* 0x000000ffa8ff0812 */ /* 0x000fe2000784c0ff */
[----:B------:R-:W-:Y:S01]  /*5060*/  BSSY B1, `(.L_x_85) ;  /* 0x000003d000017945 */ /* 0x000fe20003800000 */
[----:B------:R-:W-:Y:S01]  /*5070*/  @P0 SEL R3, RZ, 0xffffffff, P4 ;  /* 0xffffffffff030807 */ /* 0x000fe20002000000 */
[C---:B------:R-:W-:Y:S01]  /*5080*/  IMAD R64, R76.reuse, 0x40, R79 ;  /* 0x000000404c407824 */ /* 0x040fe200078e024f */
[----:B------:R-:W-:Y:S02]  /*5090*/  LEA R148, R76, UR43, 0x3 ;  /* 0x0000002b4c947c11 */ /* 0x000fe4000f8e18ff */
[----:B------:R-:W-:Y:S02]  /*50a0*/  CS2R R102, SRZ ;  /* 0x0000000000667805 */ /* 0x000fe4000001ff00 */
[----:B------:R-:W-:Y:S02]  /*50b0*/  @P1 SEL R3, R0, R3, !P2 ;  /* 0x0000000300031207 */ /* 0x000fe40005000000 */
[----:B------:R-:W-:Y:S02]  /*50c0*/  CS2R R100, SRZ ;  /* 0x0000000000647805 */ /* 0x000fe4000001ff00 */
[----:B------:R-:W-:Y:S02]  /*50d0*/  SHF.L.U32 R5, R185, 0x1f, RZ ;  /* 0x0000001fb9057819 */ /* 0x000fe400000006ff */
[----:B------:R-:W-:Y:S02]  /*50e0*/  CS2R R98, SRZ ;  /* 0x0000000000627805 */ /* 0x000fe4000001ff00 */
[----:B------:R-:W-:Y:S02]  /*50f0*/  @P0 LOP3.LUT R3, R3, 0x1, RZ, 0xc0, !PT ;  /* 0x0000000103030812 */ /* 0x000fe400078ec0ff */
[----:B------:R-:W-:Y:S02]  /*5100*/  CS2R R96, SRZ ;  /* 0x0000000000607805 */ /* 0x000fe4000001ff00 */
[----:B------:R-:W-:Y:S02]  /*5110*/  PLOP3.LUT P5, PT, PT, PT, PT, 0x8, 0x80 ;  /* 0x000000000080781c */ /* 0x000fe40003fae170 */
[----:B------:R-:W-:Y:S02]  /*5120*/  CS2R R94, SRZ ;  /* 0x00000000005e7805 */ /* 0x000fe4000001ff00 */
[----:B------:R-:W-:Y:S02]  /*5130*/  ISETP.NE.U32.OR P1, PT, R3, 0x1, !P0 ;  /* 0x000000010300780c */ /* 0x000fe40004725470 */
[----:B------:R-:W-:Y:S02]  /*5140*/  CS2R R92, SRZ ;  /* 0x00000000005c7805 */ /* 0x000fe4000001ff00 */
[----:B------:R-:W-:Y:S02]  /*5150*/  CS2R R90, SRZ ;  /* 0x00000000005a7805 */ /* 0x000fe4000001ff00 */
[----:B------:R-:W-:Y:S07]  /*5160*/  CS2R R88, SRZ ;  /* 0x0000000000587805 */ /* 0x000fee000001ff00 */
[----:B------:R-:W-:Y:S04]  /*5170*/  @P1 SHF.L.U32 R2, R183, 0x1f, RZ ;  /* 0x0000001fb7021819 */ /* 0x000fe800000006ff */
[----:B------:R-:W1:Y:S01]  /*5180*/  @P1 SYNCS.PHASECHK.TRANS64.TRYWAIT P0, [UR43+0x50], R2 ;  /* 0x00005002ff0015a7 */ /* 0x000e62000800112b */
[----:B------:R2:W4:Y:S01]  /*5190*/  SYNCS.PHASECHK.TRANS64.TRYWAIT P4, [R148+URZ+0x90], R5 ;  /* 0x00009005940075a7 */ /* 0x00052200080811ff */
[----:B-1----:R-:W-:Y:S01]  /*51a0*/  @P1 PLOP3.LUT P5, PT, P0, PT, PT, 0x8, 0x80 ;  /* 0x000000000080181c */ /* 0x002fe200007ae170 */
[----:B------:R-:W-:Y:S01]  /*51b0*/  @!UPT UIADD3 URZ, UPT, UPT, URZ, URZ, URZ ;  /* 0x000000fffffff290 */ /* 0x000fe2000fffe0ff */
[----:B--2-4-:R-:W-:Y:S11]  /*51c0*/  @!P1 BRA `(.L_x_86) ;  /* 0x0000000000989947 */ /* 0x014ff60003800000 */
[----:B------:R-:W-:Y:S01]  /*51d0*/  ISETP.NE.U32.AND P0, PT, RZ, UR38, PT ;  /* 0x00000026ff007c0c */ /* 0x000fe2000bf05070 */
[----:B------:R-:W-:Y:S01]  /*51e0*/  BSSY B0, `(.L_x_87) ;  /* 0x0000016000007945 */ /* 0x000fe20003800000 */
[----:B------:R-:W-:Y:S02]  /*51f0*/  ISETP.NE.AND P2, PT, R80, RZ, PT ;  /* 0x000000ff5000720c */ /* 0x000fe40003f45270 */
[----:B------:R-:W-:Y:S02]  /*5200*/  CS2R R90, SRZ ;  /* 0x00000000005a7805 */ /* 0x000fe4000001ff00 */
[----:B------:R-:W-:Y:S02]  /*5210*/  ISETP.NE.AND.EX P0, PT, RZ, UR39, PT, P0 ;  /* 0x00000027ff007c0c */ /* 0x000fe4000bf05300 */
[----:B------:R-:W-:Y:S02]  /*5220*/  CS2R R88, SRZ ;  /* 0x0000000000587805 */ /* 0x000fe4000001ff00 */
[----:B------:R-:W-:Y:S02]  /*5230*/  LOP3.LUT P1, RZ, R168, 0xff, RZ, 0xc0, !PT ;  /* 0x000000ffa8ff7812 */ /* 0x000fe4000782c0ff */
[----:B------:R-:W-:Y:S02]  /*5240*/  CS2R R94, SRZ ;  /* 0x00000000005e7805 */ /* 0x000fe4000001ff00 */
[----:B------:R-:W-:Y:S02]  /*5250*/  SEL R0, RZ, 0xffffffff, P2 ;  /* 0xffffffffff007807 */ /* 0x000fe40001000000 */
[----:B------:R-:W-:Y:S02]  /*5260*/  CS2R R92, SRZ ;  /* 0x00000000005c7805 */ /* 0x000fe4000001ff00 */
[----:B------:R-:W-:Y:S02]  /*5270*/  SEL R3, RZ, 0xffffffff, P0 ;  /* 0xffffffffff037807 */ /* 0x000fe40000000000 */
[----:B------:R-:W-:Y:S02]  /*5280*/  CS2R R98, SRZ ;  /* 0x0000000000627805 */ /* 0x000fe4000001ff00 */
[----:B------:R-:W-:Y:S02]  /*5290*/  CS2R R96, SRZ ;  /* 0x0000000000607805 */ /* 0x000fe4000001ff00 */
[----:B------:R-:W-:Y:S02]  /*52a0*/  CS2R R102, SRZ ;  /* 0x0000000000667805 */ /* 0x000fe4000001ff00 */
[----:B------:R-:W-:Y:S02]  /*52b0*/  @P3 SEL R0, R3, R0, !P1 ;  /* 0x0000000003003207 */ /* 0x000fe40004800000 */
[----:B------:R-:W-:Y:S02]  /*52c0*/  CS2R R100, SRZ ;  /* 0x0000000000647805 */ /* 0x000fe4000001ff00 */
[----:B------:R-:W-:Y:S04]  /*52d0*/  LOP3.LUT R0, R0, 0x1, RZ, 0xc0, !PT ;  /* 0x0000000100007812 */ /* 0x000fe800078ec0ff */
[----:B------:R-:W-:Y:S01]  /*52e0*/  ISETP.NE.U32.AND P0, PT, R0, 0x1, PT ;  /* 0x000000010000780c */ /* 0x000fe20003f05070 */
[----:B------:R-:W-:Y:S01]  /*52f0*/  @!UPT UIADD3 URZ, UPT, UPT, URZ, URZ, URZ ;  /* 0x000000fffffff290 */ /* 0x000fe2000fffe0ff */
[----:B------:R-:W-:Y:S11]  /*5300*/  @!P5 BRA `(.L_x_88) ;  /* 0x00000000000cd947 */ /* 0x000ff60003800000 */
[----:B------:R-:W-:Y:S04]  /*5310*/  SHF.L.U32 R3, R183, 0x1f, RZ ;  /* 0x0000001fb7037819 */ /* 0x000fe800000006ff */
[----:B------:R-:W1:Y:S02]  /*5320*/  SYNCS.PHASECHK.TRANS64.TRYWAIT P1, [UR43+0x50], R3 ;  /* 0x00005003ff0075a7 */ /* 0x000e64000802112b */
[----:B-1----:R-:W-:Y:S05]  /*5330*/  @!P1 BRA `(.L_x_89) ;  /* 0x0000001c00b49947 */ /* 0x002fea0003800000 */
.L_x_88:
[----:B------:R-:W-:Y:S05]  /*5340*/  BSYNC B0 ;  /* 0x0000000000007941 */ /* 0x000fea0003800000 */
.L_x_87:
[----:B------:R2:W4:Y:S01]  /*5350*/  @P0 LDS.128 R88, [R180+UR43+0x200] ;  /* 0x0002002bb4580984 */ /* 0x0005220008000c00 */
[----:B------:R-:W-:Y:S01]  /*5360*/  UIADD3 UR4, UPT, UPT, UR43, 0x58, URZ ;  /* 0x000000582b047890 */ /* 0x000fe2000fffe0ff */
[----:B------:R-:W-:Y:S02]  /*5370*/  LOP3.LUT R183, R183, 0x1, RZ, 0x3c, !PT ;  /* 0x00000001b7b77812 */ /* 0x000fe400078e3cff */
[----:B------:R2:W1:Y:S01]  /*5380*/  @P0 LDS.128 R92, [R179+0x200] ;  /* 0x00020000b35c0984 */ /* 0x0004620000000c00 */
[----:B------:R-:W-:Y:S03]  /*5390*/  UPRMT UR4, UR37, 0x654, UR4 ;  /* 0x0000065425047896 */ /* 0x000fe60008000004 */
[----:B------:R2:W1:Y:S04]  /*53a0*/  @P0 LDS.128 R96, [R178+0x200] ;  /* 0x00020000b2600984 */ /* 0x0004680000000c00 */
[----:B------:R2:W1:Y:S01]  /*53b0*/  @P0 LDS.128 R100, [R177+0x200] ;  /* 0x00020000b1640984 */ /* 0x0004620000000c00 */
[----:B------:R-:W-:Y:S01]  /*53c0*/  @!PT LDS RZ, [RZ] ;  /* 0x00000000fffff984 */ /* 0x000fe20000000800 */
[----:B------:R-:W-:Y:S01]  /*53d0*/  @!PT LDS RZ, [RZ] ;  /* 0x00000000fffff984 */ /* 0x000fe20000000800 */
[----:B------:R-:W-:Y:S01]  /*53e0*/  @!PT LDS RZ, [RZ] ;  /* 0x00000000fffff984 */ /* 0x000fe20000000800 */
[----:B------:R-:W-:Y:S01]  /*53f0*/  @!PT LDS RZ, [RZ] ;  /* 0x00000000fffff984 */ /* 0x000fe20000000800 */
[----:B------:R5:W-:Y:S06]  /*5400*/  MEMBAR.ALL.CTA ;  /* 0x0000000000007992 */ /* 0x000bec0000008000 */
[----:B-----5:R-:W5:Y:S02]  /*5410*/  FENCE.VIEW.ASYNC.S ;  /* 0x00000000000073c6 */ /* 0x020f640000000000 */
[----:B-----5:R-:W-:Y:S01]  /*5420*/  SYNCS.ARRIVE.TRANS64.RED.A1T0 RZ, [UR4], RZ ;  /* 0x000000ffffff79a7 */ /* 0x020fe20008100404 */
.L_x_86:
[----:B------:R-:W-:Y:S05]  /*5430*/  BSYNC B1 ;  /* 0x0000000000017941 */ /* 0x000fea0003800000 */
.L_x_85:
[----:B-1----:R-:W-:Y:S04]  /*5440*/  SHF.R.U32.HI R0, RZ, 0x15, R64 ;  /* 0x00000015ff007819 */ /* 0x002fe80000011640 */
[----:B------:R-:W-:Y:S01]  /*5450*/  LOP3.LUT P0, RZ, R0, 0x3, R181, 0x48, !PT ;  /* 0x0000000300ff7812 */ /* 0x000fe200078048b5 */
[----:B------:R-:W-:Y:S01]  /*5460*/  @!UPT UIADD3 URZ, UPT, UPT, URZ, URZ, URZ ;  /* 0x000000fffffff290 */ /* 0x000fe2000fffe0ff */
[----:B------:R-:W-:Y:S11]  /*5470*/  @P4 BRA `(.L_x_90) ;  /* 0x0000000000084947 */ /* 0x000ff60003800000 */
[----:B------:R-:W1:Y:S02]  /*5480*/  SYNCS.PHASECHK.TRANS64.TRYWAIT P1, [R148+URZ+0x90], R5 ;  /* 0x00009005940075a7 */ /* 0x000e6400080211ff */
[----:B-1----:R-:W-:Y:S05]  /*5490*/  @!P1 BRA `(.L_x_91) ;  /* 0x0000001c00749947 */ /* 0x002fea0003800000 */
.L_x_90:
[----:B------:R-:W-:Y:S05]  /*54a0*/  @!P0 BRA `(.L_x_92) ;  /* 0x0000000000408947 */ /* 0x000fea0003800000 */
[----:B------:R-:W1:Y:S01]  /*54b0*/  LDCU.64 UR8, c[0x4][0x70] ;  /* 0x01000e00ff0877ac */ /* 0x000e620008000a00 */
[----:B------:R-:W-:Y:S01]  /*54c0*/  MOV R3, 0x0 ;  /* 0x0000000000037802 */ /* 0x000fe20000000f00 */
[----:B------:R-:W-:Y:S02]  /*54d0*/  HFMA2 R12, -RZ, RZ, 0, 5.9604644775390625e-08 ;  /* 0x00000001ff0c7431 */ /* 0x000fe400000001ff */
[----:B------:R-:W-:Y:S02]  /*54e0*/  IMAD.MOV.U32 R8, RZ, RZ, 0x192 ;  /* 0x00000192ff087424 */ /* 0x000fe400078e00ff */
[----:B------:R-:W-:Y:S01]  /*54f0*/  IMAD.MOV.U32 R13, RZ, RZ, RZ ;  /* 0x000000ffff0d7224 */ /* 0x000fe200078e00ff */
[----:B------:R-:W5:Y:S01]  /*5500*/  LDCU.64 UR6, c[0x4][0x78] ;  /* 0x01000f00ff0677ac */ /* 0x000f620008000a00 */
[----:B------:R-:W2:Y:S01]  /*5510*/  LDC.64 R2, c[0x4][R3] ;  /* 0x0100000003027b82 */ /* 0x000ea20000000a00 */
[----:B------:R-:W3:Y:S01]  /*5520*/  LDCU.64 UR4, c[0x4][0x10] ;  /* 0x01000200ff0477ac */ /* 0x000ee20008000a00 */
[----:B-1----:R-:W-:Y:S01]  /*5530*/  MOV R5, UR9 ;  /* 0x0000000900057c02 */ /* 0x002fe20008000f00 */
[----:B------:R-:W-:Y:S01]  /*5540*/  IMAD.U32 R4, RZ, RZ, UR8 ;  /* 0x00000008ff047e24 */ /* 0x000fe2000f8e00ff */
[----:B-----5:R-:W-:Y:S01]  /*5550*/  MOV R7, UR7 ;  /* 0x0000000700077c02 */ /* 0x020fe20008000f00 */
[----:B------:R-:W-:Y:S01]  /*5560*/  IMAD.U32 R6, RZ, RZ, UR6 ;  /* 0x00000006ff067e24 */ /* 0x000fe2000f8e00ff */
[----:B---3--:R-:W-:Y:S01]  /*5570*/  MOV R11, UR5 ;  /* 0x00000005000b7c02 */ /* 0x008fe20008000f00 */
[----:B------:R-:W-:Y:S02]  /*5580*/  IMAD.U32 R10, RZ, RZ, UR4 ;  /* 0x00000004ff0a7e24 */ /* 0x000fe4000f8e00ff */
[----:B------:R-:W-:Y:S07]  /*5590*/  LEPC R20, `(.L_x_92) ;  /* 0x000000001014794e */ /* 0x000fee0000000000 */
[----:B--2-4-:R-:W-:Y:S05]  /*55a0*/  CALL.ABS.NOINC R2 ;  /* 0x0000000002007343 */ /* 0x014fea0003c00000 */
.L_x_92:
[----:B------:R-:W-:Y:S01]  /*55b0*/  LOP3.LUT P0, RZ, R176, 0x60, RZ, 0xc0, !PT ;  /* 0x00000060b0ff7812 */ /* 0x000fe2000780c0ff */
[----:B------:R-:W-:Y:S05]  /*55c0*/  WARPSYNC.ALL ;  /* 0x0000000000007948 */ /* 0x000fea0003800000 */
[----:B----4-:R-:W-:Y:S01]  /*55d0*/  IMAD.U32 R141, R90, 0x10000, RZ ;  /* 0x000100005a8d7824 */ /* 0x010fe200078e00ff */
[----:B------:R-:W-:Y:S01]  /*55e0*/  R2UR UR4, R64 ;  /* 0x00000000400472ca */ /* 0x000fe200000e0000 */
[----:B------:R-:W-:Y:S01]  /*55f0*/  IMAD.U32 R136, R92, 0x10000, RZ ;  /* 0x000100005c887824 */ /* 0x000fe200078e00ff */
[C---:B------:R-:W-:Y:S01]  /*5600*/  SHF.L.U32 R82, R88.reuse, 0x10, RZ ;  /* 0x0000001058527819 */ /* 0x040fe200000006ff */
[----:B------:R-:W-:Y:S01]  /*5610*/  IMAD.U32 R121, R97, 0x10000, RZ ;  /* 0x0001000061797824 */ /* 0x000fe200078e00ff */
[----:B------:R-:W-:Y:S01]  /*5620*/  PRMT R81, R88, 0x8880, RZ ;  /* 0x0000888058517816 */ /* 0x000fe200000000ff */
[----:B------:R-:W-:Y:S01]  /*5630*/  IMAD.U32 R106, R102, 0x10000, RZ ;  /* 0x00010000666a7824 */ /* 0x000fe200078e00ff */
[----:B------:R-:W-:Y:S01]  /*5640*/  SHF.L.U32 R83, R88, 0x8, RZ ;  /* 0x0000000858537819 */ /* 0x000fe200000006ff */
[----:B------:R-:W-:Y:S01]  /*5650*/  IMAD.SHL.U32 R129, R94, 0x100, RZ ;  /* 0x000001005e817824 */ /* 0x000fe200078e00ff */
[----:B------:R-:W-:Y:S01]  /*5660*/  SHF.R.S32.HI R82, RZ, 0x18, R82 ;  /* 0x00000018ff527819 */ /* 0x000fe20000011452 */
[----:B------:R-:W-:Y:S01]  /*5670*/  IMAD.SHL.U32 R114, R99, 0x100, RZ ;  /* 0x0000010063727824 */ /* 0x000fe200078e00ff */
[C---:B------:R-:W-:Y:S01]  /*5680*/  PRMT R145, R89.reuse, 0x8880, RZ ;  /* 0x0000888059917816 */ /* 0x040fe200000000ff */
[----:B------:R-:W-:Y:S01]  /*5690*/  BSSY.RECONVERGENT B0, `(.L_x_93) ;  /* 0x0000125000007945 */ /* 0x000fe20003800200 */
[----:B------:R-:W-:Y:S01]  /*56a0*/  SHF.R.S32.HI R83, RZ, 0x18, R83 ;  /* 0x00000018ff537819 */ /* 0x000fe20000011453 */
[----:B------:R-:W3:Y:S01]  /*56b0*/  LDTM.x64 R4, tmem[UR4] ;  /* 0x00000004000479ee */ /* 0x000ee20008340000 */
[----:B------:R-:W-:Y:S01]  /*56c0*/  NOP ;  /* 0x0000000000007918 */ /* 0x000fe20000000000 */
[----:B------:R-:W-:Y:S02]  /*56d0*/  R2UR UR5, R148 ;  /* 0x00000000940572ca */ /* 0x000fe400000e0000 */
[----:B------:R-:W-:Y:S02]  /*56e0*/  SHF.R.S32.HI R84, RZ, 0x18, R88 ;  /* 0x00000018ff547819 */ /* 0x000fe40000011458 */
[----:B------:R-:W-:Y:S02]  /*56f0*/  SHF.L.U32 R144, R89, 0x10, RZ ;  /* 0x0000001059907819 */ /* 0x000fe400000006ff */
[----:B------:R-:W-:Y:S02]  /*5700*/  PRMT R142, R90, 0x8880, RZ ;  /* 0x000088805a8e7816 */ /* 0x000fe400000000ff */
[----:B------:R-:W-:Y:S02]  /*5710*/  SHF.R.S32.HI R85, RZ, 0x18, R89 ;  /* 0x00000018ff557819 */ /* 0x000fe40000011459 */
[C---:B------:R-:W-:Y:S02]  /*5720*/  PRMT R140, R91.reuse, 0x8880, RZ ;  /* 0x000088805b8c7816 */ /* 0x040fe400000000ff */
[----:B------:R-:W-:Y:S01]  /*5730*/  SHF.R.S32.HI R86, RZ, 0x18, R90 ;  /* 0x00000018ff567819 */ /* 0x000fe2000001145a */
[----:B------:R-:W-:Y:S01]  /*5740*/  UIADD3 UR5, UPT, UPT, UR5, 0xb0, URZ ;  /* 0x000000b005057890 */ /* 0x000fe2000fffe0ff */
[----:B------:R-:W-:Y:S02]  /*5750*/  SHF.L.U32 R139, R91, 0x10, RZ ;  /* 0x000000105b8b7819 */ /* 0x000fe400000006ff */
[----:B------:R-:W-:Y:S01]  /*5760*/  PRMT R137, R92, 0x8880, RZ ;  /* 0x000088805c897816 */ /* 0x000fe200000000ff */
[----:B------:R-:W-:Y:S01]  /*5770*/  UPRMT UR5, UR37, 0x654, UR5 ;  /* 0x0000065425057896 */ /* 0x000fe20008000005 */
[----:B------:R-:W-:Y:S02]  /*5780*/  SHF.R.S32.HI R88, RZ, 0x18, R91 ;  /* 0x00000018ff587819 */ /* 0x000fe4000001145b */
[C---:B------:R-:W-:Y:S01]  /*5790*/  PRMT R134, R93.reuse, 0x8880, RZ ;  /* 0x000088805d867816 */ /* 0x040fe200000000ff */
[C---:B---3--:R-:W-:Y:S01]  /*57a0*/  IMAD R4, R78.reuse, R4, RZ ;  /* 0x000000044e047224 */ /* 0x048fe200078e02ff */
[----:B------:R-:W-:Y:S01]  /*57b0*/  SHF.L.U32 R133, R93, 0x10, RZ ;  /* 0x000000105d857819 */ /* 0x000fe200000006ff */
[----:B------:R-:W-:Y:S01]  /*57c0*/  IMAD R5, R78, R5, RZ ;  /* 0x000000054e057224 */ /* 0x000fe200078e02ff */
[----:B------:R-:W-:Y:S01]  /*57d0*/  PRMT R131, R94, 0x8880, RZ ;  /* 0x000088805e837816 */ /* 0x000fe200000000ff */
[C---:B------:R-:W-:Y:S01]  /*57e0*/  IMAD R6, R78.reuse, R6, RZ ;  /* 0x000000064e067224 */ /* 0x040fe200078e02ff */
[----:B------:R-:W-:Y:S01]  /*57f0*/  SYNCS.ARRIVE.TRANS64.RED.A1T0 RZ, [UR5], RZ ;  /* 0x000000ffffff79a7 */ /* 0x000fe20008100405 */
[-C--:B------:R-:W-:Y:S01]  /*5800*/  IMAD R4, R81, R80.reuse, R4 ;  /* 0x0000005051047224 */ /* 0x080fe200078e0204 */
[----:B------:R-:W-:Y:S01]  /*5810*/  MOV R81, R145 ;  /* 0x0000009100517202 */ /* 0x000fe20000000f00 */
[----:B------:R-:W-:Y:S01]  /*5820*/  IMAD R7, R78, R7, RZ ;  /* 0x000000074e077224 */ /* 0x000fe200078e02ff */
[----:B------:R-:W-:Y:S01]  /*5830*/  SHF.L.U32 R130, R94, 0x10, RZ ;  /* 0x000000105e827819 */ /* 0x000fe200000006ff */
[-C--:B------:R-:W-:Y:S01]  /*5840*/  IMAD R5, R82, R80.reuse, R5 ;  /* 0x0000005052057224 */ /* 0x080fe200078e0205 */
[----:B------:R-:W-:Y:S01]  /*5850*/  SHF.R.S32.HI R82, RZ, 0x18, R144 ;  /* 0x00000018ff527819 */ /* 0x000fe20000011490 */
[----:B------:R-:W-:Y:S01]  /*5860*/  IMAD R6, R83, R80, R6 ;  /* 0x0000005053067224 */ /* 0x000fe200078e0206 */
[C---:B------:R-:W-:Y:S01]  /*5870*/  PRMT R128, R95.reuse, 0x8880, RZ ;  /* 0x000088805f807816 */ /* 0x040fe200000000ff */
[----:B------:R-:W-:Y:S01]  /*5880*/  IMAD R8, R78, R8, RZ ;  /* 0x000000084e087224 */ /* 0x000fe200078e02ff */
[----:B------:R-:W-:Y:S01]  /*5890*/  SHF.L.U32 R127, R95, 0x10, RZ ;  /* 0x000000105f7f7819 */ /* 0x000fe200000006ff */
[-C--:B------:R-:W-:Y:S01]  /*58a0*/  IMAD R7, R84, R80.reuse, R7 ;  /* 0x0000005054077224 */ /* 0x080fe200078e0207 */
[----:B------:R-:W-:Y:S01]  /*58b0*/  PRMT R125, R96, 0x8880, RZ ;  /* 0x00008880607d7816 */ /* 0x000fe200000000ff */
[----:B------:R-:W-:Y:S01]  /*58c0*/  IMAD R9, R78, R9, RZ ;  /* 0x000000094e097224 */ /* 0x000fe200078e02ff */
[----:B------:R-:W-:Y:S01]  /*58d0*/  SHF.L.U32 R124, R96, 0x10, RZ ;  /* 0x00000010607c7819 */ /* 0x000fe200000006ff */
[----:B------:R-:W-:Y:S01]  /*58e0*/  IMAD R8, R81, R80, R8 ;  /* 0x0000005051087224 */ /* 0x000fe200078e0208 */
[----:B------:R-:W-:Y:S01]  /*58f0*/  I2IP.S8.S32.SAT R148, R7, R6, RZ ;  /* 0x0000000607947239 */ /* 0x000fe200000014ff */
[C---:B------:R-:W-:Y:S01]  /*5900*/  IMAD R10, R78.reuse, R10, RZ ;  /* 0x0000000a4e0a7224 */ /* 0x040fe200078e02ff */
[----:B------:R-:W-:Y:S01]  /*5910*/  PRMT R122, R97, 0x8880, RZ ;  /* 0x00008880617a7816 */ /* 0x000fe200000000ff */
[----:B------:R-:W-:Y:S01]  /*5920*/  IMAD R11, R78, R11, RZ ;  /* 0x0000000b4e0b7224 */ /* 0x000fe200078e02ff */
[----:B------:R-:W-:Y:S01]  /*5930*/  I2IP.S8.S32.SAT R148, R5, R4, R148 ;  /* 0x0000000405947239 */ /* 0x000fe20000001494 */
[----:B------:R-:W-:Y:S01]  /*5940*/  IMAD R9, R82, R80, R9 ;  /* 0x0000005052097224 */ /* 0x000fe200078e0209 */
[----:B------:R-:W-:Y:S01]  /*5950*/  SHF.R.S32.HI R82, RZ, 0x18, R141 ;  /* 0x00000018ff527819 */ /* 0x000fe2000001148d */
[----:B------:R-:W-:Y:S01]  /*5960*/  IMAD R12, R78, R12, RZ ;  /* 0x0000000c4e0c7224 */ /* 0x000fe200078e02ff */
[C---:B------:R-:W-:Y:S01]  /*5970*/  PRMT R119, R98.reuse, 0x8880, RZ ;  /* 0x0000888062777816 */ /* 0x040fe200000000ff */
[----:B------:R-:W-:Y:S01]  /*5980*/  IMAD.MOV.U32 R83, RZ, RZ, R142 ;  /* 0x000000ffff537224 */ /* 0x000fe200078e008e */
[----:B------:R-:W-:Y:S01]  /*5990*/  SHF.L.U32 R118, R98, 0x10, RZ ;  /* 0x0000001062767819 */ /* 0x000fe200000006ff */
[C---:B------:R-:W-:Y:S01]  /*59a0*/  IMAD R13, R78.reuse, R13, RZ ;  /* 0x0000000d4e0d7224 */ /* 0x040fe200078e02ff */
[C---:B------:R-:W-:Y:S01]  /*59b0*/  PRMT R116, R99.reuse, 0x8880, RZ ;  /* 0x0000888063747816 */ /* 0x040fe200000000ff */
[C---:B------:R-:W-:Y:S01]  /*59c0*/  IMAD R14, R78.reuse, R14, RZ ;  /* 0x0000000e4e0e7224 */ /* 0x040fe200078e02ff */
[----:B------:R-:W-:Y:S01]  /*59d0*/  SHF.L.U32 R115, R99, 0x10, RZ ;  /* 0x0000001063737819 */ /* 0x000fe200000006ff */
[----:B------:R-:W-:Y:S01]  /*59e0*/  IMAD R15, R78, R15, RZ ;  /* 0x0000000f4e0f7224 */ /* 0x000fe200078e02ff */
[----:B------:R-:W-:Y:S01]  /*59f0*/  PRMT R113, R100, 0x8880, RZ ;  /* 0x0000888064717816 */ /* 0x000fe200000000ff */
[----:B------:R-:W-:Y:S01]  /*5a00*/  IMAD R0, R78, R16, RZ ;  /* 0x000000104e007224 */ /* 0x000fe200078e02ff */
[----:B------:R-:W-:Y:S01]  /*5a10*/  SHF.L.U32 R112, R100, 0x10, RZ ;  /* 0x0000001064707819 */ /* 0x000fe200000006ff */
[C---:B------:R-:W-:Y:S01]  /*5a20*/  IMAD R2, R78.reuse, R17, RZ ;  /* 0x000000114e027224 */ /* 0x040fe200078e02ff */
[C---:B------:R-:W-:Y:S01]  /*5a30*/  PRMT R110, R101.reuse, 0x8880, RZ ;  /* 0x00008880656e7816 */ /* 0x040fe200000000ff */
[C---:B------:R-:W-:Y:S01]  /*5a40*/  IMAD R3, R78.reuse, R18, RZ ;  /* 0x000000124e037224 */ /* 0x040fe200078e02ff */
[----:B------:R-:W-:Y:S01]  /*5a50*/  SHF.L.U32 R109, R101, 0x10, RZ ;  /* 0x00000010656d7819 */ /* 0x000fe200000006ff */
[----:B------:R-:W-:Y:S01]  /*5a60*/  IMAD R19, R78, R19, RZ ;  /* 0x000000134e137224 */ /* 0x000fe200078e02ff */
[----:B------:R-:W-:Y:S01]  /*5a70*/  PRMT R107, R102, 0x8880, RZ ;  /* 0x00008880666b7816 */ /* 0x000fe200000000ff */
[C---:B------:R-:W-:Y:S01]  /*5a80*/  IMAD R16, R78.reuse, R20, RZ ;  /* 0x000000144e107224 */ /* 0x040fe200078e02ff */
[----:B------:R-:W-:Y:S01]  /*5a90*/  PRMT R104, R103, 0x8880, RZ ;  /* 0x0000888067687816 */ /* 0x000fe200000000ff */
[C---:B------:R-:W-:Y:S01]  /*5aa0*/  IMAD R17, R78.reuse, R21, RZ ;  /* 0x000000154e117224 */ /* 0x040fe200078e02ff */
[----:B------:R-:W-:Y:S01]  /*5ab0*/  SHF.L.U32 R143, R89, 0x8, RZ ;  /* 0x00000008598f7819 */ /* 0x000fe200000006ff */
[C---:B------:R-:W-:Y:S01]  /*5ac0*/  IMAD R18, R78.reuse, R22, RZ ;  /* 0x000000164e127224 */ /* 0x040fe200078e02ff */
[----:B------:R-:W-:Y:S01]  /*5ad0*/  SHF.R.S32.HI R89, RZ, 0x18, R92 ;  /* 0x00000018ff597819 */ /* 0x000fe2000001145c */
[C---:B------:R-:W-:Y:S01]  /*5ae0*/  IMAD R23, R78.reuse, R23, RZ ;  /* 0x000000174e177224 */ /* 0x040fe200078e02ff */
[----:B------:R-:W-:Y:S01]  /*5af0*/  SHF.R.S32.HI R81, RZ, 0x18, R143 ;  /* 0x00000018ff517819 */ /* 0x000fe2000001148f */
[----:B------:R-:W-:Y:S01]  /*5b00*/  IMAD R20, R78, R24, RZ ;  /* 0x000000184e147224 */ /* 0x000fe200078e02ff */
[----:B------:R-:W-:Y:S01]  /*5b10*/  SHF.L.U32 R87, R90, 0x8, RZ ;  /* 0x000000085a577819 */ /* 0x000fe200000006ff */
[----:B------:R-:W-:Y:S01]  /*5b20*/  IMAD R21, R78, R25, RZ ;  /* 0x000000194e157224 */ /* 0x000fe200078e02ff */
[----:B------:R-:W-:Y:S01]  /*5b30*/  SHF.R.S32.HI R90, RZ, 0x18, R93 ;  /* 0x00000018ff5a7819 */ /* 0x000fe2000001145d */
[----:B------:R-:W-:Y:S01]  /*5b40*/  IMAD R10, R81, R80, R10 ;  /* 0x00000050510a7224 */ /* 0x000fe200078e020a */
[----:B------:R-:W-:Y:S01]  /*5b50*/  MOV R81, R140 ;  /* 0x0000008c00517202 */ /* 0x000fe20000000f00 */
[-C--:B------:R-:W-:Y:S01]  /*5b60*/  IMAD R11, R85, R80.reuse, R11 ;  /* 0x00000050550b7224 */ /* 0x080fe200078e020b */
[----:B------:R-:W-:Y:S01]  /*5b70*/  SHF.R.S32.HI R87, RZ, 0x18, R87 ;  /* 0x00000018ff577819 */ /* 0x000fe20000011457 */
[-C--:B------:R-:W-:Y:S01]  /*5b80*/  IMAD R12, R83, R80.reuse, R12 ;  /* 0x00000050530c7224 */ /* 0x080fe200078e020c */
[----:B------:R-:W-:Y:S01]  /*5b90*/  SHF.R.S32.HI R83, RZ, 0x18, R139 ;  /* 0x00000018ff537819 */ /* 0x000fe2000001148b */
[----:B------:R-:W-:Y:S01]  /*5ba0*/  IMAD R13, R82, R80, R13 ;  /* 0x00000050520d7224 */ /* 0x000fe200078e020d */
[----:B------:R-:W-:Y:S01]  /*5bb0*/  I2IP.S8.S32.SAT R149, R11, R10, RZ ;  /* 0x0000000a0b957239 */ /* 0x000fe200000014ff */
[-C--:B------:R-:W-:Y:S01]  /*5bc0*/  IMAD R14, R87, R80.reuse, R14 ;  /* 0x00000050570e7224 */ /* 0x080fe200078e020e */
[----:B------:R-:W-:Y:S01]  /*5bd0*/  SHF.R.S32.HI R82, RZ, 0x18, R136 ;  /* 0x00000018ff527819 */ /* 0x000fe20000011488 */
[----:B------:R-:W-:Y:S01]  /*5be0*/  IMAD R15, R86, R80, R15 ;  /* 0x00000050560f7224 */ /* 0x000fe200078e020f */
[----:B------:R-:W-:Y:S01]  /*5bf0*/  I2IP.S8.S32.SAT R149, R9, R8, R149 ;  /* 0x0000000809957239 */ /* 0x000fe20000001495 */
[-C--:B------:R-:W-:Y:S01]  /*5c00*/  IMAD R0, R81, R80.reuse, R0 ;  /* 0x0000005051007224 */ /* 0x080fe200078e0200 */
[----:B------:R-:W-:Y:S01]  /*5c10*/  SHF.L.U32 R138, R91, 0x8, RZ ;  /* 0x000000085b8a7819 */ /* 0x000fe200000006ff */
[----:B------:R-:W-:Y:S01]  /*5c20*/  IMAD R2, R83, R80, R2 ;  /* 0x0000005053027224 */ /* 0x000fe200078e0202 */
[----:B------:R-:W-:Y:S01]  /*5c30*/  I2IP.S8.S32.SAT R150, R15, R14, RZ ;  /* 0x0000000e0f967239 */ /* 0x000fe200000014ff */
[C---:B------:R-:W-:Y:S01]  /*5c40*/  IMAD R22, R78.reuse, R26, RZ ;  /* 0x0000001a4e167224 */ /* 0x040fe200078e02ff */
[----:B------:R-:W-:Y:S01]  /*5c50*/  MOV R83, R137 ;  /* 0x0000008900537202 */ /* 0x000fe20000000f00 */
[C---:B------:R-:W-:Y:S01]  /*5c60*/  IMAD R27, R78.reuse, R27, RZ ;  /* 0x0000001b4e1b7224 */ /* 0x040fe200078e02ff */
[----:B------:R-:W-:Y:S01]  /*5c70*/  I2IP.S8.S32.SAT R150, R13, R12, R150 ;  /* 0x0000000c0d967239 */ /* 0x000fe20000001496 */
[C---:B------:R-:W-:Y:S01]  /*5c80*/  IMAD R24, R78.reuse, R28, RZ ;  /* 0x0000001c4e187224 */ /* 0x040fe200078e02ff */
[----:B------:R-:W-:Y:S01]  /*5c90*/  SHF.R.S32.HI R81, RZ, 0x18, R138 ;  /* 0x00000018ff517819 */ /* 0x000fe2000001148a */
[C---:B------:R-:W-:Y:S01]  /*5ca0*/  IMAD R25, R78.reuse, R29, RZ ;  /* 0x0000001d4e197224 */ /* 0x040fe200078e02ff */
[----:B------:R-:W-:Y:S01]  /*5cb0*/  SHF.R.S32.HI R91, RZ, 0x18, R94 ;  /* 0x00000018ff5b7819 */ /* 0x000fe2000001145e */
[----:B------:R-:W-:Y:S01]  /*5cc0*/  IMAD R26, R78, R30, RZ ;  /* 0x0000001e4e1a7224 */ /* 0x000fe200078e02ff */
[----:B------:R-:W-:Y:S01]  /*5cd0*/  SHF.R.S32.HI R94, RZ, 0x18, R97 ;  /* 0x00000018ff5e7819 */ /* 0x000fe20000011461 */
[-C--:B------:R-:W-:Y:S01]  /*5ce0*/  IMAD R3, R81, R80.reuse, R3 ;  /* 0x0000005051037224 */ /* 0x080fe200078e0203 */
[----:B------:R-:W-:Y:S01]  /*5cf0*/  SHF.L.U32 R135, R92, 0x8, RZ ;  /* 0x000000085c877819 */ /* 0x000fe200000006ff */
[----:B------:R-:W-:Y:S01]  /*5d00*/  IMAD R19, R88, R80, R19 ;  /* 0x0000005058137224 */ /* 0x000fe200078e0213 */
[----:B------:R-:W-:Y:S01]  /*5d10*/  MOV R81, R134 ;  /* 0x0000008600517202 */ /* 0x000fe20000000f00 */
[-C--:B------:R-:W-:Y:S01]  /*5d20*/  IMAD R16, R83, R80.reuse, R16 ;  /* 0x0000005053107224 */ /* 0x080fe200078e0210 */
[----:B------:R-:W-:Y:S01]  /*5d30*/  SHF.R.S32.HI R85, RZ, 0x18, R135 ;  /* 0x00000018ff557819 */ /* 0x000fe20000011487 */
[-C--:B------:R-:W-:Y:S01]  /*5d40*/  IMAD R17, R82, R80.reuse, R17 ;  /* 0x0000005052117224 */ /* 0x080fe200078e0211 */
[----:B------:R-:W-:Y:S01]  /*5d50*/  I2IP.S8.S32.SAT R151, R19, R3, RZ ;  /* 0x0000000313977239 */ /* 0x000fe200000014ff */
[----:B------:R-:W-:Y:S01]  /*5d60*/  IMAD R31, R78, R31, RZ ;  /* 0x0000001f4e1f7224 */ /* 0x000fe200078e02ff */
[----:B------:R-:W-:Y:S01]  /*5d70*/  SHF.R.S32.HI R82, RZ, 0x18, R133 ;  /* 0x00000018ff527819 */ /* 0x000fe20000011485 */
[-C--:B------:R-:W-:Y:S01]  /*5d80*/  IMAD R18, R85, R80.reuse, R18 ;  /* 0x0000005055127224 */ /* 0x080fe200078e0212 */
[----:B------:R-:W-:Y:S01]  /*5d90*/  SHF.L.U32 R132, R93, 0x8, RZ ;  /* 0x000000085d847819 */ /* 0x000fe200000006ff */
[----:B------:R-:W-:Y:S01]  /*5da0*/  IMAD R23, R89, R80, R23 ;  /* 0x0000005059177224 */ /* 0x000fe200078e0217 */
[----:B------:R-:W-:Y:S01]  /*5db0*/  I2IP.S8.S32.SAT R151, R2, R0, R151 ;  /* 0x0000000002977239 */ /* 0x000fe20000001497 */
[-C--:B------:R-:W-:Y:S01]  /*5dc0*/  IMAD R20, R81, R80.reuse, R20 ;  /* 0x0000005051147224 */ /* 0x080fe200078e0214 */
[----:B------:R-:W-:Y:S01]  /*5dd0*/  SHF.R.S32.HI R81, RZ, 0x18, R132 ;  /* 0x00000018ff517819 */ /* 0x000fe20000011484 */
[----:B------:R-:W-:Y:S01]  /*5de0*/  IMAD R21, R82, R80, R21 ;  /* 0x0000005052157224 */ /* 0x000fe200078e0215 */
[----:B------:R-:W-:Y:S01]  /*5df0*/  I2IP.S8.S32.SAT R160, R23, R18, RZ ;  /* 0x0000001217a07239 */ /* 0x000fe200000014ff */
[----:B------:R-:W-:Y:S01]  /*5e00*/  IMAD R28, R78, R32, RZ ;  /* 0x000000204e1c7224 */ /* 0x000fe200078e02ff */
[----:B------:R-:W-:Y:S01]  /*5e10*/  MOV R83, R131 ;  /* 0x0000008300537202 */ /* 0x000fe20000000f00 */
[-C--:B------:R-:W-:Y:S01]  /*5e20*/  IMAD R22, R81, R80.reuse, R22 ;  /* 0x0000005051167224 */ /* 0x080fe200078e0216 */
[----:B------:R-:W-:Y:S01]  /*5e30*/  SHF.R.S32.HI R82, RZ, 0x18, R130 ;  /* 0x00000018ff527819 */ /* 0x000fe20000011482 */
[-C--:B------:R-:W-:Y:S01]  /*5e40*/  IMAD R27, R90, R80.reuse, R27 ;  /* 0x000000505a1b7224 */ /* 0x080fe200078e021b */
[----:B------:R-:W-:Y:S01]  /*5e50*/  SHF.R.S32.HI R85, RZ, 0x18, R129 ;  /* 0x00000018ff557819 */ /* 0x000fe20000011481 */
[-C--:B------:R-:W-:Y:S01]  /*5e60*/  IMAD R24, R83, R80.reuse, R24 ;  /* 0x0000005053187224 */ /* 0x080fe200078e0218 */
[----:B------:R1:W-:Y:S01]  /*5e70*/  STS.128 [R180+UR43+0x2200], R148 ;  /* 0x00220094b4007988 */ /* 0x0003e20008000c2b */
[-C--:B------:R-:W-:Y:S01]  /*5e80*/  IMAD R25, R82, R80.reuse, R25 ;  /* 0x0000005052197224 */ /* 0x080fe200078e0219 */
[----:B------:R-:W-:Y:S01]  /*5e90*/  SHF.L.U32 R126, R95, 0x8, RZ ;  /* 0x000000085f7e7819 */ /* 0x000fe200000006ff */
[----:B------:R-:W-:Y:S01]  /*5ea0*/  IMAD R26, R85, R80, R26 ;  /* 0x00000050551a7224 */ /* 0x000fe200078e021a */
[----:B------:R-:W-:Y:S01]  /*5eb0*/  I2IP.S8.S32.SAT R160, R17, R16, R160 ;  /* 0x0000001011a07239 */ /* 0x000fe200000014a0 */
[----:B------:R-:W-:Y:S01]  /*5ec0*/  IMAD.MOV.U32 R81, RZ, RZ, R128 ;  /* 0x000000ffff517224 */ /* 0x000fe200078e0080 */
[----:B------:R-:W-:Y:S01]  /*5ed0*/  SHF.R.S32.HI R82, RZ, 0x18, R127 ;  /* 0x00000018ff527819 */ /* 0x000fe2000001147f */
[C---:B------:R-:W-:Y:S01]  /*5ee0*/  IMAD R29, R78.reuse, R33, RZ ;  /* 0x000000214e1d7224 */ /* 0x040fe200078e02ff */
[----:B------:R-:W-:Y:S01]  /*5ef0*/  I2IP.S8.S32.SAT R161, R27, R22, RZ ;  /* 0x000000161ba17239 */ /* 0x000fe200000014ff */
[----:B------:R-:W-:Y:S01]  /*5f00*/  IMAD R31, R91, R80, R31 ;  /* 0x000000505b1f7224 */ /* 0x000fe200078e021f */
[----:B------:R-:W-:Y:S01]  /*5f10*/  SHF.R.S32.HI R83, RZ, 0x18, R126 ;  /* 0x00000018ff537819 */ /* 0x000fe2000001147e */
[C---:B------:R-:W-:Y:S01]  /*5f20*/  IMAD R30, R78.reuse, R34, RZ ;  /* 0x000000224e1e7224 */ /* 0x040fe200078e02ff */
[----:B------:R-:W-:Y:S01]  /*5f30*/  I2IP.S8.S32.SAT R161, R21, R20, R161 ;  /* 0x0000001415a17239 */ /* 0x000fe200000014a1 */
[----:B------:R-:W-:Y:S01]  /*5f40*/  IMAD R28, R81, R80, R28 ;  /* 0x00000050511c7224 */ /* 0x000fe200078e021c */
[----:B------:R-:W-:Y:S01]  /*5f50*/  SHF.R.S32.HI R92, RZ, 0x18, R95 ;  /* 0x00000018ff5c7819 */ /* 0x000fe2000001145f */
[----:B------:R-:W-:Y:S01]  /*5f60*/  IMAD R35, R78, R35, RZ ;  /* 0x000000234e237224 */ /* 0x000fe200078e02ff */
[----:B------:R-:W-:Y:S01]  /*5f70*/  I2IP.S8.S32.SAT R162, R31, R26, RZ ;  /* 0x0000001a1fa27239 */ /* 0x000fe200000014ff */
[----:B------:R-:W-:Y:S01]  /*5f80*/  IMAD R29, R82, R80, R29 ;  /* 0x00000050521d7224 */ /* 0x000fe200078e021d */
[----:B------:R-:W-:Y:S01]  /*5f90*/  MOV R81, R125 ;  /* 0x0000007d00517202 */ /* 0x000fe20000000f00 */
[----:B------:R-:W-:Y:S01]  /*5fa0*/  IMAD R32, R78, R36, RZ ;  /* 0x000000244e207224 */ /* 0x000fe200078e02ff */
[----:B------:R-:W-:Y:S01]  /*5fb0*/  I2IP.S8.S32.SAT R162, R25, R24, R162 ;  /* 0x0000001819a27239 */ /* 0x000fe200000014a2 */
[-C--:B------:R-:W-:Y:S01]  /*5fc0*/  IMAD R30, R83, R80.reuse, R30 ;  /* 0x00000050531e7224 */ /* 0x080fe200078e021e */
[----:B------:R-:W-:Y:S01]  /*5fd0*/  SHF.L.U32 R123, R96, 0x8, RZ ;  /* 0x00000008607b7819 */ /* 0x000fe200000006ff */
[----:B------:R-:W-:Y:S01]  /*5fe0*/  IMAD R35, R92, R80, R35 ;  /* 0x000000505c237224 */ /* 0x000fe200078e0223 */
[----:B------:R-:W-:Y:S01]  /*5ff0*/  SHF.R.S32.HI R82, RZ, 0x18, R124 ;  /* 0x00000018ff527819 */ /* 0x000fe2000001147c */
[C---:B------:R-:W-:Y:S01]  /*6000*/  IMAD R33, R78.reuse, R37, RZ ;  /* 0x000000254e217224 */ /* 0x040fe200078e02ff */
[----:B------:R-:W-:Y:S01]  /*6010*/  MOV R83, R122 ;  /* 0x0000007a00537202 */ /* 0x000fe20000000f00 */
[----:B------:R-:W-:Y:S01]  /*6020*/  IMAD R32, R81, R80, R32 ;  /* 0x0000005051207224 */ /* 0x000fe200078e0220 */
[----:B------:R-:W-:Y:S01]  /*6030*/  SHF.R.S32.HI R81, RZ, 0x18, R123 ;  /* 0x00000018ff517819 */ /* 0x000fe2000001147b */
[C---:B------:R-:W-:Y:S01]  /*6040*/  IMAD R34, R78.reuse, R38, RZ ;  /* 0x000000264e227224 */ /* 0x040fe200078e02ff */
[----:B------:R-:W-:Y:S01]  /*6050*/  SHF.R.S32.HI R93, RZ, 0x18, R96 ;  /* 0x00000018ff5d7819 */ /* 0x000fe20000011460 */
[----:B------:R-:W-:Y:S01]  /*6060*/  IMAD R39, R78, R39, RZ ;  /* 0x000000274e277224 */ /* 0x000fe200078e02ff */
[----:B------:R-:W-:Y:S01]  /*6070*/  I2IP.S8.S32.SAT R163, R35, R30, RZ ;  /* 0x0000001e23a37239 */ /* 0x000fe200000014ff */
[----:B------:R-:W-:Y:S01]  /*6080*/  IMAD R33, R82, R80, R33 ;  /* 0x0000005052217224 */ /* 0x000fe200078e0221 */
[----:B------:R-:W-:Y:S01]  /*6090*/  SHF.L.U32 R120, R97, 0x8, RZ ;  /* 0x0000000861787819 */ /* 0x000fe200000006ff */
[C---:B------:R-:W-:Y:S01]  /*60a0*/  IMAD R36, R78.reuse, R40, RZ ;  /* 0x000000284e247224 */ /* 0x040fe200078e02ff */
[----:B------:R-:W-:Y:S01]  /*60b0*/  I2IP.S8.S32.SAT R163, R29, R28, R163 ;  /* 0x0000001c1da37239 */ /* 0x000fe200000014a3 */
[-C--:B------:R-:W-:Y:S01]  /*60c0*/  IMAD R34, R81, R80.reuse, R34 ;  /* 0x0000005051227224 */ /* 0x080fe200078e0222 */
[----:B------:R-:W-:Y:S01]  /*60d0*/  SHF.R.S32.HI R82, RZ, 0x18, R121 ;  /* 0x00000018ff527819 */ /* 0x000fe20000011479 */
[C---:B------:R-:W-:Y:S01]  /*60e0*/  IMAD R37, R78.reuse, R41, RZ ;  /* 0x000000294e257224 */ /* 0x040fe200078e02ff */
[----:B------:R-:W-:Y:S01]  /*60f0*/  MOV R81, R119 ;  /* 0x0000007700517202 */ /* 0x000fe20000000f00 */
[----:B------:R-:W-:Y:S01]  /*6100*/  IMAD R39, R93, R80, R39 ;  /* 0x000000505d277224 */ /* 0x000fe200078e0227 */
[----:B------:R-:W-:Y:S01]  /*6110*/  SHF.R.S32.HI R85, RZ, 0x18, R120 ;  /* 0x00000018ff557819 */ /* 0x000fe20000011478 */
[C---:B------:R-:W-:Y:S01]  /*6120*/  IMAD R38, R78.reuse, R42, RZ ;  /* 0x0000002a4e267224 */ /* 0x040fe200078e02ff */
[----:B------:R1:W-:Y:S01]  /*6130*/  STS.128 [R179+0x2200], R160 ;  /* 0x002200a0b3007388 */ /* 0x0003e20000000c00 */
[----:B------:R-:W-:Y:S01]  /*6140*/  IMAD R36, R83, R80, R36 ;  /* 0x0000005053247224 */ /* 0x000fe200078e0224 */
[----:B------:R-:W-:Y:S01]  /*6150*/  I2IP.S8.S32.SAT R172, R39, R34, RZ ;  /* 0x0000002227ac7239 */ /* 0x000fe200000014ff */
[----:B------:R-:W-:Y:S01]  /*6160*/  IMAD R43, R78, R43, RZ ;  /* 0x0000002b4e2b7224 */ /* 0x000fe200078e02ff */
[----:B------:R-:W-:Y:S01]  /*6170*/  MOV R83, R116 ;  /* 0x0000007400537202 */ /* 0x000fe20000000f00 */
[----:B------:R-:W-:Y:S01]  /*6180*/  IMAD R37, R82, R80, R37 ;  /* 0x0000005052257224 */ /* 0x000fe200078e0225 */
[----:B------:R-:W-:Y:S01]  /*6190*/  I2IP.S8.S32.SAT R172, R33, R32, R172 ;  /* 0x0000002021ac7239 */ /* 0x000fe200000014ac */
[----:B------:R-:W-:Y:S01]  /*61a0*/  IMAD R40, R78, R44, RZ ;  /* 0x0000002c4e287224 */ /* 0x000fe200078e02ff */
[----:B------:R-:W-:Y:S01]  /*61b0*/  SHF.R.S32.HI R82, RZ, 0x18, R118 ;  /* 0x00000018ff527819 */ /* 0x000fe20000011476 */
[-C--:B------:R-:W-:Y:S01]  /*61c0*/  IMAD R38, R85, R80.reuse, R38 ;  /* 0x0000005055267224 */ /* 0x080fe200078e0226 */
[----:B------:R-:W-:Y:S01]  /*61d0*/  SHF.L.U32 R117, R98, 0x8, RZ ;  /* 0x0000000862757819 */ /* 0x000fe200000006ff */
[-C--:B------:R-:W-:Y:S01]  /*61e0*/  IMAD R43, R94, R80.reuse, R43 ;  /* 0x000000505e2b7224 */ /* 0x080fe200078e022b */
[----:B------:R-:W-:Y:S01]  /*61f0*/  SHF.R.S32.HI R95, RZ, 0x18, R98 ;  /* 0x00000018ff5f7819 */ /* 0x000fe20000011462 */
[C---:B------:R-:W-:Y:S01]  /*6200*/  IMAD R41, R78.reuse, R45, RZ ;  /* 0x0000002d4e297224 */ /* 0x040fe200078e02ff */
[----:B------:R-:W-:Y:S01]  /*6210*/  SHF.R.S32.HI R85, RZ, 0x18, R114 ;  /* 0x00000018ff557819 */ /* 0x000fe20000011472 */
[----:B------:R-:W-:Y:S01]  /*6220*/  IMAD R40, R81, R80, R40 ;  /* 0x0000005051287224 */ /* 0x000fe200078e0228 */
[----:B------:R-:W-:Y:S01]  /*6230*/  SHF.R.S32.HI R81, RZ, 0x18, R117 ;  /* 0x00000018ff517819 */ /* 0x000fe20000011475 */
[C---:B------:R-:W-:Y:S01]  /*6240*/  IMAD R42, R78.reuse, R46, RZ ;  /* 0x0000002e4e2a7224 */ /* 0x040fe200078e02ff */
[----:B------:R-:W-:Y:S01]  /*6250*/  I2IP.S8.S32.SAT R173, R43, R38, RZ ;  /* 0x000000262bad7239 */ /* 0x000fe200000014ff */
[----:B------:R-:W-:Y:S01]  /*6260*/  IMAD R47, R78, R47, RZ ;  /* 0x0000002f4e2f7224 */ /* 0x000fe200078e02ff */
[----:B------:R-:W-:Y:S01]  /*6270*/  SHF.R.S32.HI R96, RZ, 0x18, R99 ;  /* 0x00000018ff607819 */ /* 0x000fe20000011463 */
[----:B------:R-:W-:Y:S01]  /*6280*/  IMAD R41, R82, R80, R41 ;  /* 0x0000005052297224 */ /* 0x000fe200078e0229 */
[----:B------:R-:W-:Y:S01]  /*6290*/  I2IP.S8.S32.SAT R173, R37, R36, R173 ;  /* 0x0000002425ad7239 */ /* 0x000fe200000014ad */
[C---:B------:R-:W-:Y:S01]  /*62a0*/  IMAD R44, R78.reuse, R48, RZ ;  /* 0x000000304e2c7224 */ /* 0x040fe200078e02ff */
[----:B------:R-:W-:Y:S01]  /*62b0*/  SHF.R.S32.HI R82, RZ, 0x18, R115 ;  /* 0x00000018ff527819 */ /* 0x000fe20000011473 */
[-C--:B------:R-:W-:Y:S01]  /*62c0*/  IMAD R42, R81, R80.reuse, R42 ;  /* 0x00000050512a7224 */ /* 0x080fe200078e022a */
[----:B------:R-:W-:Y:S01]  /*62d0*/  SHF.R.S32.HI R97, RZ, 0x18, R100 ;  /* 0x00000018ff617819 */ /* 0x000fe20000011464 */
[C---:B------:R-:W-:Y:S01]  /*62e0*/  IMAD R45, R78.reuse, R49, RZ ;  /* 0x000000314e2d7224 */ /* 0x040fe200078e02ff */
[----:B------:R-:W-:Y:S01]  /*62f0*/  SHF.R.S32.HI R98, RZ, 0x18, R101 ;  /* 0x00000018ff627819 */ /* 0x000fe20000011465 */
[----:B------:R-:W-:Y:S01]  /*6300*/  IMAD R47, R95, R80, R47 ;  /* 0x000000505f2f7224 */ /* 0x000fe200078e022f */
[----:B------:R-:W-:Y:S01]  /*6310*/  SHF.R.S32.HI R99, RZ, 0x18, R102 ;  /* 0x00000018ff637819 */ /* 0x000fe20000011466 */
[----:B------:R-:W-:Y:S01]  /*6320*/  IMAD R46, R78, R50, RZ ;  /* 0x000000324e2e7224 */ /* 0x000fe200078e02ff */
[----:B------:R-:W-:Y:S01]  /*6330*/  SHF.L.U32 R111, R100, 0x8, RZ ;  /* 0x00000008646f7819 */ /* 0x000fe200000006ff */
        /* <DEDUP_REMOVED lines=9> */
[----:B------:R-:W-:Y:S01]  /*63d0*/  SHF.R.S32.HI R100, RZ, 0x18, R103 ;  /* 0x00000018ff647819 */ /* 0x000fe20000011467 */
[----:B------:R-:W-:Y:S01]  /*63e0*/  IMAD.MOV.U32 R81, RZ, RZ, R113 ;  /* 0x000000ffff517224 */ /* 0x000fe200078e0071 */
[----:B------:R-:W-:Y:S01]  /*63f0*/  SHF.L.U32 R108, R101, 0x8, RZ ;  /* 0x00000008656c7819 */ /* 0x000fe200000006ff */
[-C--:B------:R-:W-:Y:S01]  /*6400*/  IMAD R51, R96, R80.reuse, R51 ;  /* 0x0000005060337224 */ /* 0x080fe200078e0233 */
[----:B------:R-:W-:Y:S01]  /*6410*/  SHF.L.U32 R105, R102, 0x8, RZ ;  /* 0x0000000866697819 */ /* 0x000fe200000006ff */
[C---:B------:R-:W-:Y:S01]  /*6420*/  IMAD R49, R78.reuse, R53, RZ ;  /* 0x000000354e317224 */ /* 0x040fe200078e02ff */
[----:B------:R-:W-:Y:S01]  /*6430*/  SHF.L.U32 R102, R103, 0x10, RZ ;  /* 0x0000001067667819 */ /* 0x000fe200000006ff */
[----:B------:R-:W-:Y:S01]  /*6440*/  IMAD R48, R81, R80, R48 ;  /* 0x0000005051307224 */ /* 0x000fe200078e0230 */
[----:B------:R-:W-:Y:S01]  /*6450*/  SHF.R.S32.HI R81, RZ, 0x18, R111 ;  /* 0x00000018ff517819 */ /* 0x000fe2000001146f */
[C---:B------:R-:W-:Y:S01]  /*6460*/  IMAD R50, R78.reuse, R54, RZ ;  /* 0x000000364e327224 */ /* 0x040fe200078e02ff */
[----:B------:R-:W-:Y:S01]  /*6470*/  I2IP.S8.S32.SAT R175, R51, R46, RZ ;  /* 0x0000002e33af7239 */ /* 0x000fe200000014ff */
[----:B------:R-:W-:Y:S01]  /*6480*/  IMAD R55, R78, R55, RZ ;  /* 0x000000374e377224 */ /* 0x000fe200078e02ff */
[----:B------:R-:W-:Y:S01]  /*6490*/  SHF.L.U32 R101, R103, 0x8, RZ ;  /* 0x0000000867657819 */ /* 0x000fe200000006ff */
[----:B------:R-:W-:Y:S01]  /*64a0*/  IMAD R49, R82, R80, R49 ;  /* 0x0000005052317224 */ /* 0x000fe200078e0231 */
[----:B------:R-:W-:Y:S01]  /*64b0*/  I2IP.S8.S32.SAT R175, R45, R44, R175 ;  /* 0x0000002c2daf7239 */ /* 0x000fe200000014af */
[C---:B------:R-:W-:Y:S01]  /*64c0*/  IMAD R52, R78.reuse, R56, RZ ;  /* 0x000000384e347224 */ /* 0x040fe200078e02ff */
[----:B------:R-:W-:Y:S01]  /*64d0*/  SHF.R.S32.HI R82, RZ, 0x18, R109 ;  /* 0x00000018ff527819 */ /* 0x000fe2000001146d */
[-C--:B------:R-:W-:Y:S01]  /*64e0*/  IMAD R50, R81, R80.reuse, R50 ;  /* 0x0000005051327224 */ /* 0x080fe200078e0232 */
[----:B------:R-:W-:Y:S01]  /*64f0*/  SHF.R.S32.HI R81, RZ, 0x18, R108 ;  /* 0x00000018ff517819 */ /* 0x000fe2000001146c */
[C---:B------:R-:W-:Y:S01]  /*6500*/  IMAD R53, R78.reuse, R57, RZ ;  /* 0x000000394e357224 */ /* 0x040fe200078e02ff */
[----:B------:R1:W-:Y:S01]  /*6510*/  STS.128 [R178+0x2200], R172 ;  /* 0x002200acb2007388 */ /* 0x0003e20000000c00 */
[----:B------:R-:W-:Y:S02]  /*6520*/  IMAD R55, R97, R80, R55 ;  /* 0x0000005061377224 */ /* 0x000fe400078e0237 */
[C---:B------:R-:W-:Y:S02]  /*6530*/  IMAD R54, R78.reuse, R58, RZ ;  /* 0x0000003a4e367224 */ /* 0x040fe400078e02ff */
[----:B------:R-:W-:Y:S01]  /*6540*/  IMAD R52, R83, R80, R52 ;  /* 0x0000005053347224 */ /* 0x000fe200078e0234 */
[----:B------:R-:W-:Y:S01]  /*6550*/  I2IP.S8.S32.SAT R192, R55, R50, RZ ;  /* 0x0000003237c07239 */ /* 0x000fe200000014ff */
[----:B------:R-:W-:Y:S01]  /*6560*/  IMAD R59, R78, R59, RZ ;  /* 0x0000003b4e3b7224 */ /* 0x000fe200078e02ff */
[----:B------:R-:W-:Y:S01]  /*6570*/  MOV R83, R107 ;  /* 0x0000006b00537202 */ /* 0x000fe20000000f00 */
[----:B------:R-:W-:Y:S01]  /*6580*/  IMAD R53, R82, R80, R53 ;  /* 0x0000005052357224 */ /* 0x000fe200078e0235 */
[----:B------:R-:W-:Y:S01]  /*6590*/  I2IP.S8.S32.SAT R192, R49, R48, R192 ;  /* 0x0000003031c07239 */ /* 0x000fe200000014c0 */
[C---:B------:R-:W-:Y:S01]  /*65a0*/  IMAD R56, R78.reuse, R60, RZ ;  /* 0x0000003c4e387224 */ /* 0x040fe200078e02ff */
[----:B------:R-:W-:Y:S01]  /*65b0*/  SHF.R.S32.HI R82, RZ, 0x18, R106 ;  /* 0x00000018ff527819 */ /* 0x000fe2000001146a */
[-C--:B------:R-:W-:Y:S01]  /*65c0*/  IMAD R54, R81, R80.reuse, R54 ;  /* 0x0000005051367224 */ /* 0x080fe200078e0236 */
[----:B------:R-:W-:Y:S01]  /*65d0*/  SHF.R.S32.HI R81, RZ, 0x18, R105 ;  /* 0x00000018ff517819 */ /* 0x000fe20000011469 */
[----:B------:R-:W-:Y:S02]  /*65e0*/  IMAD R57, R78, R61, RZ ;  /* 0x0000003d4e397224 */ /* 0x000fe400078e02ff */
[----:B------:R-:W-:Y:S02]  /*65f0*/  IMAD R59, R98, R80, R59 ;  /* 0x00000050623b7224 */ /* 0x000fe400078e023b */
[C---:B------:R-:W-:Y:S02]  /*6600*/  IMAD R58, R78.reuse, R62, RZ ;  /* 0x0000003e4e3a7224 */ /* 0x040fe400078e02ff */
[----:B------:R-:W-:Y:S01]  /*6610*/  IMAD R56, R83, R80, R56 ;  /* 0x0000005053387224 */ /* 0x000fe200078e0238 */
[----:B------:R-:W-:Y:S01]  /*6620*/  I2IP.S8.S32.SAT R193, R59, R54, RZ ;  /* 0x000000363bc17239 */ /* 0x000fe200000014ff */
[----:B------:R-:W-:Y:S01]  /*6630*/  IMAD R63, R78, R63, RZ ;  /* 0x0000003f4e3f7224 */ /* 0x000fe200078e02ff */
[----:B------:R-:W-:Y:S01]  /*6640*/  MOV R83, R104 ;  /* 0x0000006800537202 */ /* 0x000fe20000000f00 */
[----:B------:R-:W-:Y:S01]  /*6650*/  IMAD R57, R82, R80, R57 ;  /* 0x0000005052397224 */ /* 0x000fe200078e0239 */
[----:B------:R-:W-:Y:S01]  /*6660*/  SHF.R.S32.HI R82, RZ, 0x18, R102 ;  /* 0x00000018ff527819 */ /* 0x000fe20000011466 */
[C---:B------:R-:W-:Y:S01]  /*6670*/  IMAD R60, R78.reuse, R64, RZ ;  /* 0x000000404e3c7224 */ /* 0x040fe200078e02ff */
[----:B------:R-:W-:Y:S01]  /*6680*/  I2IP.S8.S32.SAT R193, R53, R52, R193 ;  /* 0x0000003435c17239 */ /* 0x000fe200000014c1 */
[-C--:B------:R-:W-:Y:S01]  /*6690*/  IMAD R58, R81, R80.reuse, R58 ;  /* 0x00000050513a7224 */ /* 0x080fe200078e023a */
[----:B------:R-:W-:Y:S01]  /*66a0*/  SHF.R.S32.HI R81, RZ, 0x18, R101 ;  /* 0x00000018ff517819 */ /* 0x000fe20000011465 */
[C---:B------:R-:W-:Y:S02]  /*66b0*/  IMAD R61, R78.reuse, R65, RZ ;  /* 0x000000414e3d7224 */ /* 0x040fe400078e02ff */
[-C--:B------:R-:W-:Y:S02]  /*66c0*/  IMAD R63, R99, R80.reuse, R63 ;  /* 0x00000050633f7224 */ /* 0x080fe400078e023f */
[----:B------:R-:W-:Y:S02]  /*66d0*/  IMAD R60, R83, R80, R60 ;  /* 0x00000050533c7224 */ /* 0x000fe400078e023c */
[----:B------:R-:W-:Y:S01]  /*66e0*/  IMAD R62, R78, R66, RZ ;  /* 0x000000424e3e7224 */ /* 0x000fe200078e02ff */
[----:B------:R-:W-:Y:S01]  /*66f0*/  I2IP.S8.S32.SAT R194, R63, R58, RZ ;  /* 0x0000003a3fc27239 */ /* 0x000fe200000014ff */
[----:B------:R-:W-:Y:S02]  /*6700*/  IMAD R61, R82, R80, R61 ;  /* 0x00000050523d7224 */ /* 0x000fe400078e023d */
[----:B------:R-:W-:Y:S01]  /*6710*/  IMAD R67, R78, R67, RZ ;  /* 0x000000434e437224 */ /* 0x000fe200078e02ff */
[----:B------:R-:W-:Y:S01]  /*6720*/  I2IP.S8.S32.SAT R194, R57, R56, R194 ;  /* 0x0000003839c27239 */ /* 0x000fe200000014c2 */
[-C--:B------:R-:W-:Y:S02]  /*6730*/  IMAD R62, R81, R80.reuse, R62 ;  /* 0x00000050513e7224 */ /* 0x080fe400078e023e */
[----:B------:R-:W-:Y:S05]  /*6740*/  IMAD R67, R100, R80, R67 ;  /* 0x0000005064437224 */ /* 0x000fea00078e0243 */
[----:B------:R-:W-:Y:S04]  /*6750*/  I2IP.S8.S32.SAT R189, R67, R62, RZ ;  /* 0x0000003e43bd7239 */ /* 0x000fe800000014ff */
[----:B------:R-:W-:Y:S02]  /*6760*/  I2IP.S8.S32.SAT R195, R61, R60, R189 ;  /* 0x0000003c3dc37239 */ /* 0x000fe400000014bd */
[----:B------:R-:W-:Y:S03]  /*6770*/  IADD3 R189, PT, PT, R76, 0x1, RZ ;  /* 0x000000014cbd7810 */ /* 0x000fe60007ffe0ff */
[----:B------:R1:W-:Y:S01]  /*6780*/  STS.128 [R177+0x2200], R192 ;  /* 0x002200c0b1007388 */ /* 0x0003e20000000c00 */
[----:B------:R-:W-:Y:S01]  /*6790*/  @!PT LDS RZ, [RZ] ;  /* 0x00000000fffff984 */ /* 0x000fe20000000800 */
[----:B------:R-:W-:Y:S01]  /*67a0*/  @!PT LDS RZ, [RZ] ;  /* 0x00000000fffff984 */ /* 0x000fe20000000800 */
[----:B------:R-:W-:Y:S01]  /*67b0*/  @!PT LDS RZ, [RZ] ;  /* 0x00000000fffff984 */ /* 0x000fe20000000800 */
[----:B------:R-:W-:Y:S01]  /*67c0*/  @!PT LDS RZ, [RZ] ;  /* 0x00000000fffff984 */ /* 0x000fe20000000800 */
[----:B------:R3:W-:Y:S07]  /*67d0*/  MEMBAR.ALL.CTA ;  /* 0x0000000000007992 */ /* 0x0007ee0000008000 */
[----:B---3--:R-:W3:Y:S02]  /*67e0*/  FENCE.VIEW.ASYNC.S ;  /* 0x00000000000073c6 */ /* 0x008ee40000000000 */
[----:B---3--:R-:W-:Y:S06]  /*67f0*/  BAR.SYNC.DEFER_BLOCKING 0x1, 0x80 ;  /* 0x0042000000007b1d */ /* 0x008fec0000010000 */
[----:B------:R-:W-:Y:S05]  /*6800*/  @P0 BRA `(.L_x_94) ;  /* 0x0000000000340947 */ /* 0x000fea0003800000 */
[----:B------:R-:W-:Y:S01]  /*6810*/  UIADD3 UR12, UPT, UPT, UR43, 0x2200, URZ ;  /* 0x000022002b0c7890 */ /* 0x000fe2000fffe0ff */
[----:B------:R-:W-:Y:S01]  /*6820*/  R2UR UR9, R165 ;  /* 0x00000000a50972ca */ /* 0x000fe200000e0000 */
[----:B------:R-:W-:Y:S01]  /*6830*/  UIADD3 UR10, UP0, UPT, UR46, 0x680, URZ ;  /* 0x000006802e0a7890 */ /* 0x000fe2000ff1e0ff */
[----:B------:R-:W-:Y:S01]  /*6840*/  R2UR UR8, R167 ;  /* 0x00000000a70872ca */ /* 0x000fe200000e0000 */
[----:B------:R-:W-:Y:S02]  /*6850*/  UMOV UR7, UR36 ;  /* 0x0000002400077c82 */ /* 0x000fe40008000000 */
[----:B------:R-:W-:Y:S01]  /*6860*/  IMAD.U32 R186, RZ, RZ, UR12 ;  /* 0x0000000cffba7e24 */ /* 0x000fe2000f8e00ff */
[----:B------:R-:W-:Y:S04]  /*6870*/  UIADD3.X UR11, UPT, UPT, URZ, UR47, URZ, UP0, !UPT ;  /* 0x0000002fff0b7290 */ /* 0x000fe800087fe4ff */
[----:B------:R-:W-:Y:S03]  /*6880*/  R2UR UR4, R186 ;  /* 0x00000000ba0472ca */ /* 0x000fe600000e0000 */
[----:B------:R-:W-:Y:S02]  /*6890*/  USHF.L.U32 UR5, UR9, 0x6, URZ ;  /* 0x0000000609057899 */ /* 0x000fe400080006ff */
[----:B------:R-:W-:Y:S09]  /*68a0*/  USHF.L.U32 UR6, UR8, 0x7, URZ ;  /* 0x0000000708067899 */ /* 0x000ff200080006ff */
[----:B------:R3:W-:Y:S01]  /*68b0*/  UTMASTG.3D [UR4], [UR10] ;  /* 0x000000040a0073b5 */ /* 0x0007e20008010000 */
[----:B------:R0:W-:Y:S01]  /*68c0*/  UTMACMDFLUSH ;  /* 0x00000000000079b7 */ /* 0x0001e20000000000 */
[----:B---3--:R-:W-:Y:S04]  /*68d0*/  DEPBAR.LE SB0, 0x0 ;  /* 0x000080000000791a */ /* 0x008fe80000000000 */
.L_x_94:
[----:B------:R-:W-:Y:S05]  /*68e0*/  BSYNC.RECONVERGENT B0 ;  /* 0x0000000000007941 */ /* 0x000fea0003800200 */
.L_x_93:
[----:B------:R-:W-:Y:S01]  /*68f0*/  BAR.SYNC.DEFER_BLOCKING 0x1, 0x80 ;  /* 0x0042000000007b1d */ /* 0x000fe20000010000 */
[----:B------:R-:W-:Y:S01]  /*6900*/  ISETP.NE.AND P2, PT, R187, RZ, PT ;  /* 0x000000ffbb00720c */ /* 0x000fe20003f45270 */
[----:B------:R-:W-:Y:S01]  /*6910*/  IMAD.IADD R165, R75, 0x1, R164 ;  /* 0x000000014ba57824 */ /* 0x000fe200078e02a4 */
[----:B------:R-:W-:Y:S01]  /*6920*/  ISETP.NE.AND P0, PT, R188, 0x2, PT ;  /* 0x00000002bc00780c */ /* 0x000fe20003f05270 */
[----:B------:R-:W-:Y:S01]  /*6930*/  IMAD.IADD R167, R77, 0x1, R166 ;  /* 0x000000014da77824 */ /* 0x000fe200078e02a6 */
[----:B------:R-:W-:Y:S02]  /*6940*/  ISETP.NE.AND P1, PT, R189, 0x4, PT ;  /* 0x00000004bd00780c */ /* 0x000fe40003f25270 */
[----:B------:R-:W-:Y:S02]  /*6950*/  SEL R3, RZ, 0x1, P0 ;  /* 0x00000001ff037807 */ /* 0x000fe40000000000 */
[----:B------:R-:W-:Y:S02]  /*6960*/  SEL R0, RZ, 0x1, P1 ;  /* 0x00000001ff007807 */ /* 0x000fe40000800000 */
[----:B------:R-:W-:Y:S02]  /*6970*/  LOP3.LUT R184, R184, R3, RZ, 0x3c, !PT ;  /* 0x00000003b8b87212 */ /* 0x000fe400078e3cff */
[----:B------:R-:W-:Y:S02]  /*6980*/  LOP3.LUT R185, R185, R0, RZ, 0x3c, !PT ;  /* 0x00000000b9b97212 */ /* 0x000fe400078e3cff */
[----:B------:R-:W-:Y:S02]  /*6990*/  @P2 R2UR UR36, R182 ;  /* 0x00000000b62422ca */ /* 0x000fe400000e0000 */
[----:B------:R-:W-:Y:S02]  /*69a0*/  SEL R188, R188, RZ, P0 ;  /* 0x000000ffbcbc7207 */ /* 0x000fe40000000000 */
[----:B------:R-:W-:Y:S01]  /*69b0*/  SEL R76, R189, RZ, P1 ;  /* 0x000000ffbd4c7207 */ /* 0x000fe20000800000 */
[----:B------:R-:W-:Y:S10]  /*69c0*/  @P2 BRA `(.L_x_95) ;  /* 0xffffffdc00342947 */ /* 0x000ff4000383ffff */
[----:B------:R-:W-:Y:S05]  /*69d0*/  EXIT ;  /* 0x000000000000794d */ /* 0x000fea0003800000 */
.L_x_19:
[----:B--2---:R2:W1:Y:S02]  /*69e0*/  SYNCS.PHASECHK.TRANS64.TRYWAIT P0, [R3+URZ+0xe0], R2 ;  /* 0x0000e002030075a7 */ /* 0x00446400080011ff */
[----:B-1----:R-:W-:Y:S05]  /*69f0*/  @!P0 NANOSLEEP.SYNCS 0x989680 ;  /* 0x009896800000895d */ /* 0x002fea0003900000 */
[----:B------:R-:W1:Y:S02]  /*6a00*/  @!P0 SYNCS.PHASECHK.TRANS64 P0, [R3+URZ+0xe0], R2 ;  /* 0x0000e002030085a7 */ /* 0x000e6400080010ff */
[----:B-1----:R-:W-:Y:S05]  /*6a10*/  @!P0 BRA `(.L_x_19) ;  /* 0xfffffffc00f08947 */ /* 0x002fea000383ffff */
[----:B------:R-:W-:Y:S05]  /*6a20*/  BRA `(.L_x_96) ;  /* 0xffffffa800e07947 */ /* 0x000fea000383ffff */
.L_x_22:
[----:B-1----:R-:W-:-:S07]  /*6a30*/  MOV R2, UR33 ;  /* 0x0000002100027c02 */ /* 0x002fce0008000f00 */
.L_x_97:
[----:B-1----:R1:W2:Y:S02]  /*6a40*/  SYNCS.PHASECHK.TRANS64.TRYWAIT P0, [R2+URZ+0x28], R5 ;  /* 0x00002805020075a7 */ /* 0x0022a400080011ff */
[----:B--2---:R-:W-:Y:S05]  /*6a50*/  @!P0 NANOSLEEP.SYNCS 0x989680 ;  /* 0x009896800000895d */ /* 0x004fea0003900000 */
[----:B------:R-:W2:Y:S02]  /*6a60*/  @!P0 SYNCS.PHASECHK.TRANS64 P0, [R2+URZ+0x28], R5 ;  /* 0x00002805020085a7 */ /* 0x000ea400080010ff */
[----:B--2---:R-:W-:Y:S05]  /*6a70*/  @!P0 BRA `(.L_x_97) ;  /* 0xfffffffc00f08947 */ /* 0x004fea000383ffff */
[----:B------:R-:W-:Y:S05]  /*6a80*/  BRA `(.L_x_21) ;  /* 0xffffffac00307947 */ /* 0x000fea000383ffff */
.L_x_28:
[----:B-1----:R-:W-:-:S07]  /*6a90*/  MOV R2, UR17 ;  /* 0x0000001100027c02 */ /* 0x002fce0008000f00 */
.L_x_98:
[----:B-1----:R1:W2:Y:S02]  /*6aa0*/  SYNCS.PHASECHK.TRANS64.TRYWAIT P0, [R2+URZ+0x28], R5 ;  /* 0x00002805020075a7 */ /* 0x0022a400080011ff */
[----:B--2---:R-:W-:Y:S05]  /*6ab0*/  @!P0 NANOSLEEP.SYNCS 0x989680 ;  /* 0x009896800000895d */ /* 0x004fea0003900000 */
[----:B------:R-:W2:Y:S02]  /*6ac0*/  @!P0 SYNCS.PHASECHK.TRANS64 P0, [R2+URZ+0x28], R5 ;  /* 0x00002805020085a7 */ /* 0x000ea400080010ff */
[----:B--2---:R-:W-:Y:S05]  /*6ad0*/  @!P0 BRA `(.L_x_98) ;  /* 0xfffffffc00f08947 */ /* 0x004fea000383ffff */
[----:B------:R-:W-:Y:S05]  /*6ae0*/  BRA `(.L_x_27) ;  /* 0xffffffac00d87947 */ /* 0x000fea000383ffff */
.L_x_32:
[----:B-1----:R1:W2:Y:S02]  /*6af0*/  SYNCS.PHASECHK.TRANS64.TRYWAIT P0, [R2+URZ+0x70], R3 ;  /* 0x00007003020075a7 */ /* 0x0022a400080011ff */
[----:B--2---:R-:W-:Y:S05]  /*6b00*/  @!P0 NANOSLEEP.SYNCS 0x989680 ;  /* 0x009896800000895d */ /* 0x004fea0003900000 */
[----:B------:R-:W2:Y:S02]  /*6b10*/  @!P0 SYNCS.PHASECHK.TRANS64 P0, [R2+URZ+0x70], R3 ;  /* 0x00007003020085a7 */ /* 0x000ea400080010ff */
[----:B--2---:R-:W-:Y:S05]  /*6b20*/  @!P0 BRA `(.L_x_32) ;  /* 0xfffffffc00f08947 */ /* 0x004fea000383ffff */
[----:B------:R-:W-:Y:S05]  /*6b30*/  BRA `(.L_x_99) ;  /* 0xffffffb000687947 */ /* 0x000fea000383ffff */
.L_x_36:
[----:B----4-:R-:W-:-:S07]  /*6b40*/  MOV R0, UR5 ;  /* 0x0000000500007c02 */ /* 0x010fce0008000f00 */
.L_x_100:
[----:B-1----:R1:W2:Y:S02]  /*6b50*/  SYNCS.PHASECHK.TRANS64.TRYWAIT P0, [R0+URZ], R3 ;  /* 0x00000003000075a7 */ /* 0x0022a400080011ff */
[----:B--2---:R-:W-:Y:S05]  /*6b60*/  @!P0 NANOSLEEP.SYNCS 0x989680 ;  /* 0x009896800000895d */ /* 0x004fea0003900000 */
[----:B------:R-:W2:Y:S02]  /*6b70*/  @!P0 SYNCS.PHASECHK.TRANS64 P0, [R0+URZ], R3 ;  /* 0x00000003000085a7 */ /* 0x000ea400080010ff */
[----:B--2---:R-:W-:Y:S05]  /*6b80*/  @!P0 BRA `(.L_x_100) ;  /* 0xfffffffc00f08947 */ /* 0x004fea000383ffff */
[----:B------:R-:W-:Y:S05]  /*6b90*/  BRA `(.L_x_101) ;  /* 0xffffffb400d87947 */ /* 0x000fea000383ffff */
.L_x_37:
[----:B----4-:R-:W-:-:S07]  /*6ba0*/  MOV R0, UR5 ;  /* 0x0000000500007c02 */ /* 0x010fce0008000f00 */
.L_x_102:
[----:B-1----:R1:W2:Y:S02]  /*6bb0*/  SYNCS.PHASECHK.TRANS64.TRYWAIT P0, [R0+URZ], R3 ;  /* 0x00000003000075a7 */ /* 0x0022a400080011ff */
[----:B--2---:R-:W-:Y:S05]  /*6bc0*/  @!P0 NANOSLEEP.SYNCS 0x989680 ;  /* 0x009896800000895d */ /* 0x004fea0003900000 */
[----:B------:R-:W2:Y:S02]  /*6bd0*/  @!P0 SYNCS.PHASECHK.TRANS64 P0, [R0+URZ], R3 ;  /* 0x00000003000085a7 */ /* 0x000ea400080010ff */
[----:B--2---:R-:W-:Y:S05]  /*6be0*/  @!P0 BRA `(.L_x_102) ;  /* 0xfffffffc00f08947 */ /* 0x004fea000383ffff */
[----:B------:R-:W-:Y:S05]  /*6bf0*/  BRA `(.L_x_103) ;  /* 0xffffffb400e47947 */ /* 0x000fea000383ffff */
.L_x_38:
[----:B----4-:R-:W-:-:S07]  /*6c00*/  MOV R0, UR5 ;  /* 0x0000000500007c02 */ /* 0x010fce0008000f00 */
.L_x_104:
[----:B-1----:R1:W2:Y:S02]  /*6c10*/  SYNCS.PHASECHK.TRANS64.TRYWAIT P0, [R0+URZ], R3 ;  /* 0x00000003000075a7 */ /* 0x0022a400080011ff */
[----:B--2---:R-:W-:Y:S05]  /*6c20*/  @!P0 NANOSLEEP.SYNCS 0x989680 ;  /* 0x009896800000895d */ /* 0x004fea0003900000 */
[----:B------:R-:W2:Y:S02]  /*6c30*/  @!P0 SYNCS.PHASECHK.TRANS64 P0, [R0+URZ], R3 ;  /* 0x00000003000085a7 */ /* 0x000ea400080010ff */
[----:B--2---:R-:W-:Y:S05]  /*6c40*/  @!P0 BRA `(.L_x_104) ;  /* 0xfffffffc00f08947 */ /* 0x004fea000383ffff */
[----:B------:R-:W-:Y:S05]  /*6c50*/  BRA `(.L_x_105) ;  /* 0xffffffb400f07947 */ /* 0x000fea000383ffff */
.L_x_39:
[----:B----4-:R-:W-:-:S07]  /*6c60*/  MOV R0, UR5 ;  /* 0x0000000500007c02 */ /* 0x010fce0008000f00 */
.L_x_106:
[----:B-1----:R1:W2:Y:S02]  /*6c70*/  SYNCS.PHASECHK.TRANS64.TRYWAIT P0, [R0+URZ], R3 ;  /* 0x00000003000075a7 */ /* 0x0022a400080011ff */
[----:B--2---:R-:W-:Y:S05]  /*6c80*/  @!P0 NANOSLEEP.SYNCS 0x989680 ;  /* 0x009896800000895d */ /* 0x004fea0003900000 */
[----:B------:R-:W2:Y:S02]  /*6c90*/  @!P0 SYNCS.PHASECHK.TRANS64 P0, [R0+URZ], R3 ;  /* 0x00000003000085a7 */ /* 0x000ea400080010ff */
[----:B--2---:R-:W-:Y:S05]  /*6ca0*/  @!P0 BRA `(.L_x_106) ;  /* 0xfffffffc00f08947 */ /* 0x004fea000383ffff */
[----:B------:R-:W-:Y:S05]  /*6cb0*/  BRA `(.L_x_107) ;  /* 0xffffffb400fc7947 */ /* 0x000fea000383ffff */
.L_x_42:
[----:B-1----:R1:W2:Y:S02]  /*6cc0*/  SYNCS.PHASECHK.TRANS64.TRYWAIT P0, [R0+URZ+0xd0], R5 ;  /* 0x0000d005000075a7 */ /* 0x0022a400080011ff */
[----:B--2---:R-:W-:Y:S05]  /*6cd0*/  @!P0 NANOSLEEP.SYNCS 0x989680 ;  /* 0x009896800000895d */ /* 0x004fea0003900000 */
[----:B------:R-:W2:Y:S02]  /*6ce0*/  @!P0 SYNCS.PHASECHK.TRANS64 P0, [R0+URZ+0xd0], R5 ;  /* 0x0000d005000085a7 */ /* 0x000ea400080010ff */
[----:B--2---:R-:W-:Y:S05]  /*6cf0*/  @!P0 BRA `(.L_x_42) ;  /* 0xfffffffc00f08947 */ /* 0x004fea000383ffff */
[----:B------:R-:W-:Y:S05]  /*6d00*/  BRA `(.L_x_108) ;  /* 0xffffffb800587947 */ /* 0x000fea000383ffff */
.L_x_43:
[----:B------:R-:W-:-:S07]  /*6d10*/  MOV R0, UR5 ;  /* 0x0000000500007c02 */ /* 0x000fce0008000f00 */
.L_x_109:
[----:B-1----:R1:W2:Y:S02]  /*6d20*/  SYNCS.PHASECHK.TRANS64.TRYWAIT P0, [R0+URZ+0x80], R5 ;  /* 0x00008005000075a7 */ /* 0x0022a400080011ff */
[----:B--2---:R-:W-:Y:S05]  /*6d30*/  @!P0 NANOSLEEP.SYNCS 0x989680 ;  /* 0x009896800000895d */ /* 0x004fea0003900000 */
[----:B------:R-:W2:Y:S02]  /*6d40*/  @!P0 SYNCS.PHASECHK.TRANS64 P0, [R0+URZ+0x80], R5 ;  /* 0x00008005000085a7 */ /* 0x000ea400080010ff */
[----:B--2---:R-:W-:Y:S05]  /*6d50*/  @!P0 BRA `(.L_x_109) ;  /* 0xfffffffc00f08947 */ /* 0x004fea000383ffff */
[----:B------:R-:W-:Y:S05]  /*6d60*/  BRA `(.L_x_110) ;  /* 0xffffffb800687947 */ /* 0x000fea000383ffff */
.L_x_44:
[----:B-1----:R1:W2:Y:S02]  /*6d70*/  SYNCS.PHASECHK.TRANS64.TRYWAIT P1, [R0+URZ+0x70], R5 ;  /* 0x00007005000075a7 */ /* 0x0022a400080211ff */
[----:B--2---:R-:W-:Y:S05]  /*6d80*/  @!P1 NANOSLEEP.SYNCS 0x989680 ;  /* 0x009896800000995d */ /* 0x004fea0003900000 */
[----:B------:R-:W2:Y:S02]  /*6d90*/  @!P1 SYNCS.PHASECHK.TRANS64 P1, [R0+URZ+0x70], R5 ;  /* 0x00007005000095a7 */ /* 0x000ea400080210ff */
[----:B--2---:R-:W-:Y:S05]  /*6da0*/  @!P1 BRA `(.L_x_44) ;  /* 0xfffffffc00f09947 */ /* 0x004fea000383ffff */
[----:B------:R-:W-:Y:S05]  /*6db0*/  BRA `(.L_x_111) ;  /* 0xffffffb800987947 */ /* 0x000fea000383ffff */
.L_x_47:
[----:B------:R-:W-:-:S07]  /*6dc0*/  MOV R0, UR5 ;  /* 0x0000000500007c02 */ /* 0x000fce0008000f00 */
.L_x_112:
[----:B-1----:R1:W2:Y:S02]  /*6dd0*/  SYNCS.PHASECHK.TRANS64.TRYWAIT P0, [R0+URZ+0x80], R3 ;  /* 0x00008003000075a7 */ /* 0x0022a400080011ff */
[----:B--2---:R-:W-:Y:S05]  /*6de0*/  @!P0 NANOSLEEP.SYNCS 0x989680 ;  /* 0x009896800000895d */ /* 0x004fea0003900000 */
[----:B------:R-:W2:Y:S02]  /*6df0*/  @!P0 SYNCS.PHASECHK.TRANS64 P0, [R0+URZ+0x80], R3 ;  /* 0x00008003000085a7 */ /* 0x000ea400080010ff */
[----:B--2---:R-:W-:Y:S05]  /*6e00*/  @!P0 BRA `(.L_x_112) ;  /* 0xfffffffc00f08947 */ /* 0x004fea000383ffff */
[----:B------:R-:W-:Y:S05]  /*6e10*/  BRA `(.L_x_46) ;  /* 0xffffffb800ec7947 */ /* 0x000fea000383ffff */
.L_x_54:
[----:B-1----:R1:W2:Y:S02]  /*6e20*/  SYNCS.PHASECHK.TRANS64.TRYWAIT P1, [R0+URZ+0x70], R5 ;  /* 0x00007005000075a7 */ /* 0x0022a400080211ff */
[----:B--2---:R-:W-:Y:S05]  /*6e30*/  @!P1 NANOSLEEP.SYNCS 0x989680 ;  /* 0x009896800000995d */ /* 0x004fea0003900000 */
[----:B------:R-:W2:Y:S02]  /*6e40*/  @!P1 SYNCS.PHASECHK.TRANS64 P1, [R0+URZ+0x70], R5 ;  /* 0x00007005000095a7 */ /* 0x000ea400080210ff */
[----:B--2---:R-:W-:Y:S05]  /*6e50*/  @!P1 BRA `(.L_x_54) ;  /* 0xfffffffc00f09947 */ /* 0x004fea000383ffff */
[----:B------:R-:W-:Y:S05]  /*6e60*/  BRA `(.L_x_113) ;  /* 0xffffffc000447947 */ /* 0x000fea000383ffff */
.L_x_55:
[----:B------:R-:W-:-:S07]  /*6e70*/  MOV R3, UR9 ;  /* 0x0000000900037c02 */ /* 0x000fce0008000f00 */
.L_x_114:
[----:B-1----:R1:W2:Y:S02]  /*6e80*/  SYNCS.PHASECHK.TRANS64.TRYWAIT P0, [R3+URZ+0xb0], R0 ;  /* 0x0000b000030075a7 */ /* 0x0022a400080011ff */
[----:B--2---:R-:W-:Y:S05]  /*6e90*/  @!P0 NANOSLEEP.SYNCS 0x989680 ;  /* 0x009896800000895d */ /* 0x004fea0003900000 */
[----:B------:R-:W2:Y:S02]  /*6ea0*/  @!P0 SYNCS.PHASECHK.TRANS64 P0, [R3+URZ+0xb0], R0 ;  /* 0x0000b000030085a7 */ /* 0x000ea400080010ff */
[----:B--2---:R-:W-:Y:S05]  /*6eb0*/  @!P0 BRA `(.L_x_114) ;  /* 0xfffffffc00f08947 */ /* 0x004fea000383ffff */
[----:B------:R-:W-:Y:S05]  /*6ec0*/  BRA `(.L_x_115) ;  /* 0xffffffc000787947 */ /* 0x000fea000383ffff */
.L_x_58:
[----:B------:R-:W-:Y:S07]  /*6ed0*/  MOV R0, UR7 ;  /* 0x0000000700007c02 */ /* 0x000fee0008000f00 */
.L_x_116:
[----:B-1----:R1:W2:Y:S02]  /*6ee0*/  SYNCS.PHASECHK.TRANS64.TRYWAIT P0, [R0+URZ], R3 ;  /* 0x00000003000075a7 */ /* 0x0022a400080011ff */
[----:B--2---:R-:W-:Y:S05]  /*6ef0*/  @!P0 NANOSLEEP.SYNCS 0x989680 ;  /* 0x009896800000895d */ /* 0x004fea0003900000 */
[----:B------:R-:W2:Y:S02]  /*6f00*/  @!P0 SYNCS.PHASECHK.TRANS64 P0, [R0+URZ], R3 ;  /* 0x00000003000085a7 */ /* 0x000ea400080010ff */
[----:B--2---:R-:W-:Y:S05]  /*6f10*/  @!P0 BRA `(.L_x_116) ;  /* 0xfffffffc00f08947 */ /* 0x004fea000383ffff */
[----:B------:R-:W-:Y:S05]  /*6f20*/  BRA `(.L_x_57) ;  /* 0xffffffc000987947 */ /* 0x000fea000383ffff */
.L_x_61:
[----:B------:R-:W-:-:S07]  /*6f30*/  MOV R0, UR5 ;  /* 0x0000000500007c02 */ /* 0x000fce0008000f00 */
.L_x_117:
[----:B--2---:R2:W3:Y:S02]  /*6f40*/  SYNCS.PHASECHK.TRANS64.TRYWAIT P0, [R0+URZ], R3 ;  /* 0x00000003000075a7 */ /* 0x0044e400080011ff */
[----:B---3--:R-:W-:Y:S05]  /*6f50*/  @!P0 NANOSLEEP.SYNCS 0x989680 ;  /* 0x009896800000895d */ /* 0x008fea0003900000 */
[----:B------:R-:W3:Y:S02]  /*6f60*/  @!P0 SYNCS.PHASECHK.TRANS64 P0, [R0+URZ], R3 ;  /* 0x00000003000085a7 */ /* 0x000ee400080010ff */
[----:B---3--:R-:W-:Y:S05]  /*6f70*/  @!P0 BRA `(.L_x_117) ;  /* 0xfffffffc00f08947 */ /* 0x008fea000383ffff */
[----:B------:R-:W-:Y:S05]  /*6f80*/  BRA `(.L_x_118) ;  /* 0xffffffc400387947 */ /* 0x000fea000383ffff */
.L_x_62:
[----:B------:R-:W-:-:S07]  /*6f90*/  MOV R0, UR5 ;  /* 0x0000000500007c02 */ /* 0x000fce0008000f00 */
.L_x_119:
[----:B--2---:R2:W3:Y:S02]  /*6fa0*/  SYNCS.PHASECHK.TRANS64.TRYWAIT P0, [R0+URZ], R3 ;  /* 0x00000003000075a7 */ /* 0x0044e400080011ff */
[----:B---3--:R-:W-:Y:S05]  /*6fb0*/  @!P0 NANOSLEEP.SYNCS 0x989680 ;  /* 0x009896800000895d */ /* 0x008fea0003900000 */
[----:B------:R-:W3:Y:S02]  /*6fc0*/  @!P0 SYNCS.PHASECHK.TRANS64 P0, [R0+URZ], R3 ;  /* 0x00000003000085a7 */ /* 0x000ee400080010ff */
[----:B---3--:R-:W-:Y:S05]  /*6fd0*/  @!P0 BRA `(.L_x_119) ;  /* 0xfffffffc00f08947 */ /* 0x008fea000383ffff */
[----:B------:R-:W-:Y:S05]  /*6fe0*/  BRA `(.L_x_120) ;  /* 0xffffffc400447947 */ /* 0x000fea000383ffff */
.L_x_63:
[----:B------:R-:W-:-:S07]  /*6ff0*/  MOV R0, UR5 ;  /* 0x0000000500007c02 */ /* 0x000fce0008000f00 */
.L_x_121:
[----:B--2---:R2:W3:Y:S02]  /*7000*/  SYNCS.PHASECHK.TRANS64.TRYWAIT P0, [R0+URZ], R3 ;  /* 0x00000003000075a7 */ /* 0x0044e400080011ff */
[----:B---3--:R-:W-:Y:S05]  /*7010*/  @!P0 NANOSLEEP.SYNCS 0x989680 ;  /* 0x009896800000895d */ /* 0x008fea0003900000 */
[----:B------:R-:W3:Y:S02]  /*7020*/  @!P0 SYNCS.PHASECHK.TRANS64 P0, [R0+URZ], R3 ;  /* 0x00000003000085a7 */ /* 0x000ee400080010ff */
[----:B---3--:R-:W-:Y:S05]  /*7030*/  @!P0 BRA `(.L_x_121) ;  /* 0xfffffffc00f08947 */ /* 0x008fea000383ffff */
[----:B------:R-:W-:Y:S05]  /*7040*/  BRA `(.L_x_122) ;  /* 0xffffffc400507947 */ /* 0x000fea000383ffff */
.L_x_64:
[----:B------:R-:W-:-:S07]  /*7050*/  MOV R0, UR7 ;  /* 0x0000000700007c02 */ /* 0x000fce0008000f00 */
.L_x_123:
[----:B--2---:R2:W3:Y:S02]  /*7060*/  SYNCS.PHASECHK.TRANS64.TRYWAIT P0, [R0+URZ], R3 ;  /* 0x00000003000075a7 */ /* 0x0044e400080011ff */
[----:B---3--:R-:W-:Y:S05]  /*7070*/  @!P0 NANOSLEEP.SYNCS 0x989680 ;  /* 0x009896800000895d */ /* 0x008fea0003900000 */
[----:B------:R-:W3:Y:S02]  /*7080*/  @!P0 SYNCS.PHASECHK.TRANS64 P0, [R0+URZ], R3 ;  /* 0x00000003000085a7 */ /* 0x000ee400080010ff */
[----:B---3--:R-:W-:Y:S05]  /*7090*/  @!P0 BRA `(.L_x_123) ;  /* 0xfffffffc00f08947 */ /* 0x008fea000383ffff */
[----:B------:R-:W-:Y:S05]  /*70a0*/  BRA `(.L_x_124) ;  /* 0xffffffc4005c7947 */ /* 0x000fea000383ffff */
.L_x_69:
[----:B---3--:R3:W1:Y:S02]  /*70b0*/  SYNCS.PHASECHK.TRANS64.TRYWAIT P0, [R0+URZ+0x70], R3 ;  /* 0x00007003000075a7 */ /* 0x00866400080011ff */
[----:B-1----:R-:W-:Y:S05]  /*70c0*/  @!P0 NANOSLEEP.SYNCS 0x989680 ;  /* 0x009896800000895d */ /* 0x002fea0003900000 */
[----:B------:R-:W1:Y:S02]  /*70d0*/  @!P0 SYNCS.PHASECHK.TRANS64 P0, [R0+URZ+0x70], R3 ;  /* 0x00007003000085a7 */ /* 0x000e6400080010ff */
[----:B-1----:R-:W-:Y:S05]  /*70e0*/  @!P0 BRA `(.L_x_69) ;  /* 0xfffffffc00f08947 */ /* 0x002fea000383ffff */
[----:B------:R-:W-:Y:S05]  /*70f0*/  BRA `(.L_x_125) ;  /* 0xffffffc800587947 */ /* 0x000fea000383ffff */
.L_x_72:
[----:B------:R-:W-:Y:S07]  /*7100*/  MOV R0, UR6 ;  /* 0x0000000600007c02 */ /* 0x000fee0008000f00 */
.L_x_126:
[----:B-1----:R1:W3:Y:S02]  /*7110*/  SYNCS.PHASECHK.TRANS64.TRYWAIT P0, [R0+URZ+0x68], R3 ;  /* 0x00006803000075a7 */ /* 0x0022e400080011ff */
[----:B---3--:R-:W-:Y:S05]  /*7120*/  @!P0 NANOSLEEP.SYNCS 0x989680 ;  /* 0x009896800000895d */ /* 0x008fea0003900000 */
[----:B------:R-:W3:Y:S02]  /*7130*/  @!P0 SYNCS.PHASECHK.TRANS64 P0, [R0+URZ+0x68], R3 ;  /* 0x00006803000085a7 */ /* 0x000ee400080010ff */
[----:B---3--:R-:W-:Y:S05]  /*7140*/  @!P0 BRA `(.L_x_126) ;  /* 0xfffffffc00f08947 */ /* 0x008fea000383ffff */
[----:B------:R-:W-:Y:S05]  /*7150*/  BRA `(.L_x_71) ;  /* 0xffffffcc00447947 */ /* 0x000fea000383ffff */
.L_x_75:
[----:B------:R-:W-:Y:S07]  /*7160*/  MOV R3, UR6 ;  /* 0x0000000600037c02 */ /* 0x000fee0008000f00 */
.L_x_127:
[----:B-1----:R1:W2:Y:S02]  /*7170*/  SYNCS.PHASECHK.TRANS64.TRYWAIT P2, [R3+URZ+0x58], R26 ;  /* 0x0000581a030075a7 */ /* 0x0022a400080411ff */
[----:B--2---:R-:W-:Y:S05]  /*7180*/  @!P2 NANOSLEEP.SYNCS 0x989680 ;  /* 0x009896800000a95d */ /* 0x004fea0003900000 */
[----:B------:R-:W2:Y:S02]  /*7190*/  @!P2 SYNCS.PHASECHK.TRANS64 P2, [R3+URZ+0x58], R26 ;  /* 0x0000581a0300a5a7 */ /* 0x000ea400080410ff */
[----:B--2---:R-:W-:Y:S05]  /*71a0*/  @!P2 BRA `(.L_x_127) ;  /* 0xfffffffc00f0a947 */ /* 0x004fea000383ffff */
[----:B------:R-:W-:Y:S05]  /*71b0*/  BRA `(.L_x_128) ;  /* 0xffffffcc00d87947 */ /* 0x000fea000383ffff */
.L_x_78:
[----:B--2---:R2:W4:Y:S02]  /*71c0*/  SYNCS.PHASECHK.TRANS64.TRYWAIT P0, [R0+URZ+0x70], R3 ;  /* 0x00007003000075a7 */ /* 0x00452400080011ff */
[----:B----4-:R-:W-:Y:S05]  /*71d0*/  @!P0 NANOSLEEP.SYNCS 0x989680 ;  /* 0x009896800000895d */ /* 0x010fea0003900000 */
[----:B------:R-:W4:Y:S02]  /*71e0*/  @!P0 SYNCS.PHASECHK.TRANS64 P0, [R0+URZ+0x70], R3 ;  /* 0x00007003000085a7 */ /* 0x000f2400080010ff */
[----:B----4-:R-:W-:Y:S05]  /*71f0*/  @!P0 BRA `(.L_x_78) ;  /* 0xfffffffc00f08947 */ /* 0x010fea000383ffff */
[----:B------:R-:W-:Y:S05]  /*7200*/  BRA `(.L_x_129) ;  /* 0xffffffd400387947 */ /* 0x000fea000383ffff */
.L_x_89:
[----:B-1----:R-:W-:Y:S04]  /*7210*/  MOV R0, UR43 ;  /* 0x0000002b00007c02 */ /* 0x002fe80008000f00 */
[----:B------:R1:W2:Y:S03]  /*7220*/  SYNCS.PHASECHK.TRANS64.TRYWAIT P1, [R0+URZ+0x50], R3 ;  /* 0x00005003000075a7 */ /* 0x0002a600080211ff */
[----:B--2---:R-:W-:Y:S05]  /*7230*/  @!P1 NANOSLEEP.SYNCS 0x989680 ;  /* 0x009896800000995d */ /* 0x004fea0003900000 */
[----:B------:R-:W2:Y:S02]  /*7240*/  @!P1 SYNCS.PHASECHK.TRANS64 P1, [R0+URZ+0x50], R3 ;  /* 0x00005003000095a7 */ /* 0x000ea400080210ff */
[----:B--2---:R-:W-:Y:S05]  /*7250*/  @!P1 BRA `(.L_x_89) ;  /* 0xfffffffc00ec9947 */ /* 0x004fea000383ffff */
[----:B------:R-:W-:Y:S05]  /*7260*/  BRA `(.L_x_88) ;  /* 0xffffffe000347947 */ /* 0x000fea000383ffff */
.L_x_91:
[----:B------:R1:W1:Y:S02]  /*7270*/  SYNCS.PHASECHK.TRANS64.TRYWAIT P1, [R148+URZ+0x90], R5 ;  /* 0x00009005940075a7 */ /* 0x00026400080211ff */
[----:B-1----:R-:W-:Y:S05]  /*7280*/  @!P1 NANOSLEEP.SYNCS 0x989680 ;  /* 0x009896800000995d */ /* 0x002fea0003900000 */
[----:B------:R-:W1:Y:S02]  /*7290*/  @!P1 SYNCS.PHASECHK.TRANS64 P1, [R148+URZ+0x90], R5 ;  /* 0x00009005940095a7 */ /* 0x000e6400080210ff */
[----:B-1----:R-:W-:Y:S05]  /*72a0*/  @!P1 BRA `(.L_x_91) ;  /* 0xfffffffc00f09947 */ /* 0x002fea000383ffff */
[----:B------:R-:W-:Y:S05]  /*72b0*/  BRA `(.L_x_90) ;  /* 0xffffffe000787947 */ /* 0x000fea000383ffff */
        .weak           $__internal_0_$__cuda_sm10x_tcgen05_guardrail_trap_col_being_dealloced_not_returned_by_alloc
        .type           $__internal_0_$__cuda_sm10x_tcgen05_guardrail_trap_col_being_dealloced_not_returned_by_alloc,@function
        .size           $__internal_0_$__cuda_sm10x_tcgen05_guardrail_trap_col_being_dealloced_not_returned_by_alloc,($__internal_1_$__cuda_sm10x_tcgen05_guardrail_trap_phase_invalid_during_alloc - $__internal_0_$__cuda_sm10x_tcgen05_guardrail_trap_col_being_dealloced_not_returned_by_alloc)
$__internal_0_$__cuda_sm10x_tcgen05_guardrail_trap_col_being_dealloced_not_returned_by_alloc:
[----:B------:R-:W-:Y:S05]  /*72c0*/  BPT.TRAP 0x1 ;  /* 0x000000040000795c */ /* 0x000fea0000300000 */
[----:B------:R-:W-:-:S04]  /*72d0*/  HFMA2 R3, -RZ, RZ, 0, 0 ;  /* 0x00000000ff037431 */ /* 0x000fc800000001ff */
[----:B------:R-:W-:Y:S05]  /*72e0*/  RET.REL.NODEC R2 `(_ZN7cutlass13device_kernelINS_4gemm6kernel13GemmUniversalIN4cute5tupleIJiiiiEEENS1_10collective13CollectiveMmaINS1_35MainloopSm100TmaUmmaWarpSpecializedILi5ELi2ELi4ENS5_IJNS4_1CILi1EEESB_SB_EEEEENS5_IJNSA_ILi128EEENSA_ILi64EEENSA_ILi32EEEEEEaNS5_IJlSB_lEEEaSI_NS4_8TiledMMAINS4_8MMA_AtomIJNS4_15SM100_MMA_S8_SSIaaiLi128ELi64ELNS4_4UMMA5MajorE0ELSN_0ELNSM_8SaturateE0EEEEEENS4_6LayoutISC_NS5_IJNSA_ILi0EEESS_SS_EEEEENS5_IJNS4_10UnderscoreESV_SV_EEEEENS4_13SM90_TMA_LOADENS4_14ComposedLayoutINS4_7SwizzleILi1ELi4ELi3EEENS4_18smem_ptr_flag_bitsILi8EEENSR_INS5_IJNSA_ILi8EEESG_EEENS5_IJSG_SB_EEEEEEEvNS4_8identityESY_S18_vS19_EENS_8epilogue10collective18CollectiveEpilogueINS1B_23Sm100TmaWarpSpecializedILi1ELi1ELi64ELb0ELb0EEEJSH_NS5_IJNSR_ISE_SB_EENSR_ISF_SB_EEEEEaSI_aSI_NS1B_6fusion15FusionCallbacksIS1F_NS1J_17LinearCombinationIaiaiLNS_15FloatRoundStyleE2EEESH_S1I_JEEENS4_5SM1004TMEM4LOAD26SM100_TMEM_LOAD_32dp32b64xESY_NSZ_INS10_ILi2ELi4ELi3EEES13_NSR_INS5_IJS14_SF_EEENS5_IJSF_SB_EEEEEEENS4_39AutoVectorizingCopyWithAssumedAlignmentILi128EEENS4_14SM90_TMA_STOREES1X_S1Z_S1Z_EEEvvEEEEvNT_6ParamsE) ;  /* 0xffffff8c02447950 */ /* 0x000fea0003c3ffff */
        .weak           $__internal_1_$__cuda_sm10x_tcgen05_guardrail_trap_phase_invalid_during_alloc
        .type           $__internal_1_$__cuda_sm10x_tcgen05_guardrail_trap_phase_invalid_during_alloc,@function
        .size           $__internal_1_$__cuda_sm10x_tcgen05_guardrail_trap_phase_invalid_during_alloc,($__internal_2_$__cuda_sm10x_tcgen05_guardrail_trap_unallocated_columns_being_dealloced - $__internal_1_$__cuda_sm10x_tcgen05_guardrail_trap_phase_invalid_during_alloc)
$__internal_1_$__cuda_sm10x_tcgen05_guardrail_trap_phase_invalid_during_alloc:
[----:B------:R-:W-:Y:S05]  /*72f0*/  BPT.TRAP 0x1 ;  /* 0x000000040000795c */ /* 0x000fea0000300000 */
[----:B------:R-:W-:-:S04]  /*7300*/  MOV R3, 0x0 ;  /* 0x0000000000037802 */ /* 0x000fc80000000f00 */
[----:B------:R-:W-:Y:S05]  /*7310*/  RET.REL.NODEC R2 `(_ZN7cutlass13device_kernelINS_4gemm6kernel13GemmUniversalIN4cute5tupleIJiiiiEEENS1_10collective13CollectiveMmaINS1_35MainloopSm100TmaUmmaWarpSpecializedILi5ELi2ELi4ENS5_IJNS4_1CILi1EEESB_SB_EEEEENS5_IJNSA_ILi128EEENSA_ILi64EEENSA_ILi32EEEEEEaNS5_IJlSB_lEEEaSI_NS4_8TiledMMAINS4_8MMA_AtomIJNS4_15SM100_MMA_S8_SSIaaiLi128ELi64ELNS4_4UMMA5MajorE0ELSN_0ELNSM_8SaturateE0EEEEEENS4_6LayoutISC_NS5_IJNSA_ILi0EEESS_SS_EEEEENS5_IJNS4_10UnderscoreESV_SV_EEEEENS4_13SM90_TMA_LOADENS4_14ComposedLayoutINS4_7SwizzleILi1ELi4ELi3EEENS4_18smem_ptr_flag_bitsILi8EEENSR_INS5_IJNSA_ILi8EEESG_EEENS5_IJSG_SB_EEEEEEEvNS4_8identityESY_S18_vS19_EENS_8epilogue10collective18CollectiveEpilogueINS1B_23Sm100TmaWarpSpecializedILi1ELi1ELi64ELb0ELb0EEEJSH_NS5_IJNSR_ISE_SB_EENSR_ISF_SB_EEEEEaSI_aSI_NS1B_6fusion15FusionCallbacksIS1F_NS1J_17LinearCombinationIaiaiLNS_15FloatRoundStyleE2EEESH_S1I_JEEENS4_5SM1004TMEM4LOAD26SM100_TMEM_LOAD_32dp32b64xESY_NSZ_INS10_ILi2ELi4ELi3EEES13_NSR_INS5_IJS14_SF_EEENS5_IJSF_SB_EEEEEEENS4_39AutoVectorizingCopyWithAssumedAlignmentILi128EEENS4_14SM90_TMA_STOREES1X_S1Z_S1Z_EEEvvEEEEvNT_6ParamsE) ;  /* 0xffffff8c02387950 */ /* 0x000fea0003c3ffff */
        .weak           $__internal_2_$__cuda_sm10x_tcgen05_guardrail_trap_unallocated_columns_being_dealloced
        .type           $__internal_2_$__cuda_sm10x_tcgen05_guardrail_trap_unallocated_columns_being_dealloced,@function
        .size           $__internal_2_$__cuda_sm10x_tcgen05_guardrail_trap_unallocated_columns_being_dealloced,(.L_x_131 - $__internal_2_$__cuda_sm10x_tcgen05_guardrail_trap_unallocated_columns_being_dealloced)
$__internal_2_$__cuda_sm10x_tcgen05_guardrail_trap_unallocated_columns_being_dealloced:
[----:B------:R-:W-:Y:S05]  /*7320*/  BPT.TRAP 0x1 ;  /* 0x000000040000795c */ /* 0x000fea0000300000 */
[----:B------:R-:W-:-:S04]  /*7330*/  HFMA2 R3, -RZ, RZ, 0, 0 ;  /* 0x00000000ff037431 */ /* 0x000fc800000001ff */
[----:B------:R-:W-:Y:S05]  /*7340*/  RET.REL.NODEC R2 `(_ZN7cutlass13device_kernelINS_4gemm6kernel13GemmUniversalIN4cute5tupleIJiiiiEEENS1_10collective13CollectiveMmaINS1_35MainloopSm100TmaUmmaWarpSpecializedILi5ELi2ELi4ENS5_IJNS4_1CILi1EEESB_SB_EEEEENS5_IJNSA_ILi128EEENSA_ILi64EEENSA_ILi32EEEEEEaNS5_IJlSB_lEEEaSI_NS4_8TiledMMAINS4_8MMA_AtomIJNS4_15SM100_MMA_S8_SSIaaiLi128ELi64ELNS4_4UMMA5MajorE0ELSN_0ELNSM_8SaturateE0EEEEEENS4_6LayoutISC_NS5_IJNSA_ILi0EEESS_SS_EEEEENS5_IJNS4_10UnderscoreESV_SV_EEEEENS4_13SM90_TMA_LOADENS4_14ComposedLayoutINS4_7SwizzleILi1ELi4ELi3EEENS4_18smem_ptr_flag_bitsILi8EEENSR_INS5_IJNSA_ILi8EEESG_EEENS5_IJSG_SB_EEEEEEEvNS4_8identityESY_S18_vS19_EENS_8epilogue10collective18CollectiveEpilogueINS1B_23Sm100TmaWarpSpecializedILi1ELi1ELi64ELb0ELb0EEEJSH_NS5_IJNSR_ISE_SB_EENSR_ISF_SB_EEEEEaSI_aSI_NS1B_6fusion15FusionCallbacksIS1F_NS1J_17LinearCombinationIaiaiLNS_15FloatRoundStyleE2EEESH_S1I_JEEENS4_5SM1004TMEM4LOAD26SM100_TMEM_LOAD_32dp32b64xESY_NSZ_INS10_ILi2ELi4ELi3EEES13_NSR_INS5_IJS14_SF_EEENS5_IJSF_SB_EEEEEEENS4_39AutoVectorizingCopyWithAssumedAlignmentILi128EEENS4_14SM90_TMA_STOREES1X_S1Z_S1Z_EEEvvEEEEvNT_6ParamsE) ;  /* 0xffffff8c022c7950 */ /* 0x000fea0003c3ffff */
.L_x_130:
[----:B------:R-:W-:-:S00]  /*7350*/  BRA `(.L_x_130) ;  /* 0xfffffffc00fc7947 */ /* 0x000fc0000383ffff */
[----:B------:R-:W-:-:S00]  /*7360*/  NOP ;  /* 0x0000000000007918 */ /* 0x000fc00000000000 */
        /* <DEDUP_REMOVED lines=9> */
.L_x_131:


//--------------------- .nv.global.init           --------------------------
	.section	.nv.global.init,"aw",@progbits
.nv.global.init:
	.type		$str$27,@object
	.size		$str$27,($str$28 - $str$27)
$str$27:
        /*0000*/ 	.byte	0x28, 0x61, 0x64, 0x64, 0x72, 0x65, 0x73, 0x73, 0x20, 0x26, 0x20, 0x6d, 0x61, 0x73, 0x6b, 0x29
        /*0010*/ 	.byte	0x20, 0x3d, 0x3d, 0x20, 0x30, 0x00
	.type		$str$28,@object
	.size		$str$28,($str$26 - $str$28)
$str$28:
        /*0016*/ 	.byte	0x2f, 0x74, 0x6d, 0x70, 0x2f, 0x63, 0x75, 0x74, 0x6c, 0x61, 0x73, 0x73, 0x5f, 0x73, 0x77, 0x65
        /*0026*/ 	.byte	0x65, 0x70, 0x5f, 0x73, 0x72, 0x63, 0x2f, 0x69, 0x6e, 0x63, 0x6c, 0x75, 0x64, 0x65, 0x2f, 0x63
        /*0036*/ 	.byte	0x75, 0x74, 0x65, 0x2f, 0x70, 0x6f, 0x69, 0x6e, 0x74, 0x65, 0x72, 0x5f, 0x66, 0x6c, 0x61, 0x67
        /*0046*/ 	.byte	0x67, 0x65, 0x64, 0x2e, 0x68, 0x70, 0x70, 0x00
	.type		$str$26,@object
	.size		$str$26,($str$25 - $str$26)
$str$26:
        /*004e*/ 	.byte	0x2f, 0x74, 0x6d, 0x70, 0x2f, 0x63, 0x75, 0x74, 0x6c, 0x61, 0x73, 0x73, 0x5f, 0x73, 0x77, 0x65
        /*005e*/ 	.byte	0x65, 0x70, 0x5f, 0x73, 0x72, 0x63, 0x2f, 0x69, 0x6e, 0x63, 0x6c, 0x75, 0x64, 0x65, 0x2f, 0x63
        /*006e*/ 	.byte	0x75, 0x74, 0x65, 0x2f, 0x61, 0x74, 0x6f, 0x6d, 0x2f, 0x63, 0x6f, 0x70, 0x79, 0x5f, 0x74, 0x72
        /*007e*/ 	.byte	0x61, 0x69, 0x74, 0x73, 0x5f, 0x73, 0x6d, 0x31, 0x30, 0x30, 0x2e, 0x68, 0x70, 0x70, 0x00
	.type		$str$25,@object
	.size		$str$25,(__unnamed_1 - $str$25)
$str$25:
        /*008d*/ 	.byte	0x28, 0x28, 0x75, 0x69, 0x6e, 0x74, 0x33, 0x32, 0x5f, 0x74, 0x28, 0x74, 0x68, 0x72, 0x65, 0x61
        /*009d*/ 	.byte	0x64, 0x49, 0x64, 0x78, 0x2e, 0x78, 0x29, 0x20, 0x2f, 0x20, 0x33, 0x32, 0x29, 0x20, 0x25, 0x20
        /*00ad*/ 	.byte	0x34, 0x29, 0x20, 0x3d, 0x3d, 0x20, 0x28, 0x28, 0x28, 0x74, 0x6d, 0x65, 0x6d, 0x5f, 0x61, 0x64
        /*00bd*/ 	.byte	0x64, 0x72, 0x20, 0x3e, 0x3e, 0x20, 0x31, 0x36, 0x29, 0x20, 0x2f, 0x20, 0x33, 0x32, 0x29, 0x20
        /*00cd*/ 	.byte	0x25, 0x20, 0x34, 0x29, 0x00
	.type		__unnamed_1,@object
	.size		__unnamed_1,(__unnamed_2 - __unnamed_1)
__unnamed_1:
        /*00d2*/ 	.byte	0x61, 0x75, 0x74, 0x6f, 0x20, 0x63, 0x75, 0x74, 0x65, 0x3a, 0x3a, 0x61, 0x73, 0x5f, 0x70, 0x6f
        /* <DEDUP_REMOVED lines=24> */
        /*0262*/ 	.byte	0x5d, 0x00
	.type		__unnamed_2,@object
	.size		__unnamed_2,(.L_2 - __unnamed_2)
__unnamed_2:
        /* <DEDUP_REMOVED lines=42> */
        /*0504*/ 	.byte	0x43, 0x3c, 0x30, 0x3e, 0x3e, 0x3e, 0x3e, 0x5d, 0x00
.L_2:


//--------------------- .nv.shared._ZN7cutlass13device_kernelINS_4gemm6kernel13GemmUniversalIN4cute5tupleIJiiiiEEENS1_10collective13CollectiveMmaINS1_35MainloopSm100TmaUmmaWarpSpecializedILi5ELi2ELi4ENS5_IJNS4_1CILi1EEESB_SB_EEEEENS5_IJNSA_ILi128EEENSA_ILi64EEENSA_ILi32EEEEEEaNS5_IJlSB_lEEEaSI_NS4_8TiledMMAINS4_8MMA_AtomIJNS4_15SM100_MMA_S8_SSIaaiLi128ELi64ELNS4_4UMMA5MajorE0ELSN_0ELNSM_8SaturateE0EEEEEENS4_6LayoutISC_NS5_IJNSA_ILi0EEESS_SS_EEEEENS5_IJNS4_10UnderscoreESV_SV_EEEEENS4_13SM90_TMA_LOADENS4_14ComposedLayoutINS4_7SwizzleILi1ELi4ELi3EEENS4_18smem_ptr_flag_bitsILi8EEENSR_INS5_IJNSA_ILi8EEESG_EEENS5_IJSG_SB_EEEEEEEvNS4_8identityESY_S18_vS19_EENS_8epilogue10collective18CollectiveEpilogueINS1B_23Sm100TmaWarpSpecializedILi1ELi1ELi64ELb0ELb0EEEJSH_NS5_IJNSR_ISE_SB_EENSR_ISF_SB_EEEEEaSI_aSI_NS1B_6fusion15FusionCallbacksIS1F_NS1J_17LinearCombinationIaiaiLNS_15FloatRoundStyleE2EEESH_S1I_JEEENS4_5SM1004TMEM4LOAD26SM100_TMEM_LOAD_32dp32b64xESY_NSZ_INS10_ILi2ELi4ELi3EEES13_NSR_INS5_IJS14_SF_EEENS5_IJSF_SB_EEEEEEENS4_39AutoVectorizingCopyWithAssumedAlignmentILi128EEENS4_14SM90_TMA_STOREES1X_S1Z_S1Z_EEEvvEEEEvNT_6ParamsE --------------------------
	.section	.nv.shared._ZN7cutlass13device_kernelINS_4gemm6kernel13GemmUniversalIN4cute5tupleIJiiiiEEENS1_10collective13CollectiveMmaINS1_35MainloopSm100TmaUmmaWarpSpecializedILi5ELi2ELi4ENS5_IJNS4_1CILi1EEESB_SB_EEEEENS5_IJNSA_ILi128EEENSA_ILi64EEENSA_ILi32EEEEEEaNS5_IJlSB_lEEEaSI_NS4_8TiledMMAINS4_8MMA_AtomIJNS4_15SM100_MMA_S8_SSIaaiLi128ELi64ELNS4_4UMMA5MajorE0ELSN_0ELNSM_8SaturateE0EEEEEENS4_6LayoutISC_NS5_IJNSA_ILi0EEESS_SS_EEEEENS5_IJNS4_10UnderscoreESV_SV_EEEEENS4_13SM90_TMA_LOADENS4_14ComposedLayoutINS4_7SwizzleILi1ELi4ELi3EEENS4_18smem_ptr_flag_bitsILi8EEENSR_INS5_IJNSA_ILi8EEESG_EEENS5_IJSG_SB_EEEEEEEvNS4_8identityESY_S18_vS19_EENS_8epilogue10collective18CollectiveEpilogueINS1B_23Sm100TmaWarpSpecializedILi1ELi1ELi64ELb0ELb0EEEJSH_NS5_IJNSR_ISE_SB_EENSR_ISF_SB_EEEEEaSI_aSI_NS1B_6fusion15FusionCallbacksIS1F_NS1J_17LinearCombinationIaiaiLNS_15FloatRoundStyleE2EEESH_S1I_JEEENS4_5SM1004TMEM4LOAD26SM100_TMEM_LOAD_32dp32b64xESY_NSZ_INS10_ILi2ELi4ELi3EEES13_NSR_INS5_IJS14_SF_EEENS5_IJSF_SB_EEEEEEENS4_39AutoVectorizingCopyWithAssumedAlignmentILi128EEENS4_14SM90_TMA_STOREES1X_S1Z_S1Z_EEEvvEEEEvNT_6ParamsE,"aw",@nobits
	.sectionflags	@""
	.align	16
	.zero		1024


//--------------------- .nv.shared.reserved.0     --------------------------
	.section	.nv.shared.reserved.0,"aw",@nobits
	.weak		__nv_reservedSMEM_offset_0_alias
	.size		__nv_reservedSMEM_offset_0_alias, 0, 64
	.other		__nv_reservedSMEM_offset_0_alias,@"STO_CUDA_RESERVED_SHARED STV_DEFAULT"
__nv_reservedSMEM_offset_0_alias:
	.zero		0
.nv.shared.reserved.0:
	.zero		64
	.weak		__nv_reservedSMEM_tcgen05_partition
	.type		__nv_reservedSMEM_tcgen05_partition,@object
	.size		__nv_reservedSMEM_tcgen05_partition,(.L_0 - __nv_reservedSMEM_tcgen05_partition)
__nv_reservedSMEM_tcgen05_partition:
	.zero		32
.L_0:


//--------------------- .nv.global                --------------------------
	.section	.nv.global,"aw",@nobits
.nv.global:
	.type		_ZN39_INTERNAL_72b14d02_4_k_cu_988a5b6b_99464cute1_E,@object
	.size		_ZN39_INTERNAL_72b14d02_4_k_cu_988a5b6b_99464cute1_E,(_ZN39_INTERNAL_72b14d02_4_k_cu_988a5b6b_99464cuda3std3__45__cpo6cbeginE - _ZN39_INTERNAL_72b14d02_4_k_cu_988a5b6b_99464cute1_E)
_ZN39_INTERNAL_72b14d02_4_k_cu_988a5b6b_99464cute1_E:
	.zero		1
	.type		_ZN39_INTERNAL_72b14d02_4_k_cu_988a5b6b_99464cuda3std3__45__cpo6cbeginE,@object
	.size		_ZN39_INTERNAL_72b14d02_4_k_cu_988a5b6b_99464cuda3std3__45__cpo6cbeginE,(_ZN39_INTERNAL_72b14d02_4_k_cu_988a5b6b_99464cuda3std3__48in_placeE - _ZN39_INTERNAL_72b14d02_4_k_cu_988a5b6b_99464cuda3std3__45__cpo6cbeginE)
_ZN39_INTERNAL_72b14d02_4_k_cu_988a5b6b_99464cuda3std3__45__cpo6cbeginE:
	.zero		1
	.type		_ZN39_INTERNAL_72b14d02_4_k_cu_988a5b6b_99464cuda3std3__48in_placeE,@object
	.size		_ZN39_INTERNAL_72b14d02_4_k_cu_988a5b6b_99464cuda3std3__48in_placeE,(_ZN39_INTERNAL_72b14d02_4_k_cu_988a5b6b_99464cuda3std6ranges3__45__cpo9iter_moveE - _ZN39_INTERNAL_72b14d02_4_k_cu_988a5b6b_99464cuda3std3__48in_placeE)
_ZN39_INTERNAL_72b14d02_4_k_cu_988a5b6b_99464cuda3std3__48in_placeE:
	.zero		1
	.type		_ZN39_INTERNAL_72b14d02_4_k_cu_988a5b6b_99464cuda3std6ranges3__45__cpo9iter_moveE,@object
	.size		_ZN39_INTERNAL_72b14d02_4_k_cu_988a5b6b_99464cuda3std6ranges3__45__cpo9iter_moveE,(_ZN39_INTERNAL_72b14d02_4_k_cu_988a5b6b_99464cuda3std3__45__cpo5beginE - _ZN39_INTERNAL_72b14d02_4_k_cu_988a5b6b_99464cuda3std6ranges3__45__cpo9iter_moveE)
_ZN39_INTERNAL_72b14d02_4_k_cu_988a5b6b_99464cuda3std6ranges3__45__cpo9iter_moveE:
	.zero		1
	.type		_ZN39_INTERNAL_72b14d02_4_k_cu_988a5b6b_99464cuda3std3__45__cpo5beginE,@object
	.size		_ZN39_INTERNAL_72b14d02_4_k_cu_988a5b6b_99464cuda3std3__45__cpo5beginE,(_ZN39_INTERNAL_72b14d02_4_k_cu_988a5b6b_99464cuda3std3__441_GLOBAL__N__72b14d02_4_k_cu_988a5b6b_99466ignoreE - _ZN39_INTERNAL_72b14d02_4_k_cu_988a5b6b_99464cuda3std3__45__cpo5beginE)
_ZN39_INTERNAL_72b14d02_4_k_cu_988a5b6b_99464cuda3std3__45__cpo5beginE:
	.zero		1
	.type		_ZN39_INTERNAL_72b14d02_4_k_cu_988a5b6b_99464cuda3std3__441_GLOBAL__N__72b14d02_4_k_cu_988a5b6b_99466ignoreE,@object
	.size		_ZN39_INTERNAL_72b14d02_4_k_cu_988a5b6b_99464cuda3std3__441_GLOBAL__N__72b14d02_4_k_cu_988a5b6b_99466ignoreE,(_ZN39_INTERNAL_72b14d02_4_k_cu_988a5b6b_99464cute7productE - _ZN39_INTERNAL_72b14d02_4_k_cu_988a5b6b_99464cuda3std3__441_GLOBAL__N__72b14d02_4_k_cu_988a5b6b_99466ignoreE)
_ZN39_INTERNAL_72b14d02_4_k_cu_988a5b6b_99464cuda3std3__441_GLOBAL__N__72b14d02_4_k_cu_988a5b6b_99466ignoreE:
	.zero		1
	.type		_ZN39_INTERNAL_72b14d02_4_k_cu_988a5b6b_99464cute7productE,@object
	.size		_ZN39_INTERNAL_72b14d02_4_k_cu_988a5b6b_99464cute7productE,(_ZN39_INTERNAL_72b14d02_4_k_cu_988a5b6b_99464cuda3std3__45__cpo3endE - _ZN39_INTERNAL_72b14d02_4_k_cu_988a5b6b_99464cute7productE)
_ZN39_INTERNAL_72b14d02_4_k_cu_988a5b6b_99464cute7productE:
	.zero		1
	.type		_ZN39_INTERNAL_72b14d02_4_k_cu_988a5b6b_99464cuda3std3__45__cpo3endE,@object
	.size		_ZN39_INTERNAL_72b14d02_4_k_cu_988a5b6b_99464cuda3std3__45__cpo3endE,(_ZN39_INTERNAL_72b14d02_4_k_cu_988a5b6b_99464cuda3std3__419piecewise_constructE - _ZN39_INTERNAL_72b14d02_4_k_cu_988a5b6b_99464cuda3std3__45__cpo3endE)
_ZN39_INTERNAL_72b14d02_4_k_cu_988a5b6b_99464cuda3std3__45__cpo3endE:
	.zero		1
	.type		_ZN39_INTERNAL_72b14d02_4_k_cu_988a5b6b_99464cuda3std3__419piecewise_constructE,@object
	.size		_ZN39_INTERNAL_72b14d02_4_k_cu_988a5b6b_99464cuda3std3__419piecewise_constructE,(_ZN39_INTERNAL_72b14d02_4_k_cu_988a5b6b_99464cuda3std3__45__cpo4cendE - _ZN39_INTERNAL_72b14d02_4_k_cu_988a5b6b_99464cuda3std3__419piecewise_constructE)
_ZN39_INTERNAL_72b14d02_4_k_cu_988a5b6b_99464cuda3std3__419piecewise_constructE:
	.zero		1
	.type		_ZN39_INTERNAL_72b14d02_4_k_cu_988a5b6b_99464cuda3std3__45__cpo4cendE,@object
	.size		_ZN39_INTERNAL_72b14d02_4_k_cu_988a5b6b_99464cuda3std3__45__cpo4cendE,(_ZN39_INTERNAL_72b14d02_4_k_cu_988a5b6b_99464cuda3std6ranges3__45__cpo4swapE - _ZN39_INTERNAL_72b14d02_4_k_cu_988a5b6b_99464cuda3std3__45__cpo4cendE)
_ZN39_INTERNAL_72b14d02_4_k_cu_988a5b6b_99464cuda3std3__45__cpo4cendE:
	.zero		1
	.type		_ZN39_INTERNAL_72b14d02_4_k_cu_988a5b6b_99464cuda3std6ranges3__45__cpo4swapE,@object
	.size		_ZN39_INTERNAL_72b14d02_4_k_cu_988a5b6b_99464cuda3std6ranges3__45__cpo4swapE,(.L_10 - _ZN39_INTERNAL_72b14d02_4_k_cu_988a5b6b_99464cuda3std6ranges3__45__cpo4swapE)
_ZN39_INTERNAL_72b14d02_4_k_cu_988a5b6b_99464cuda3std6ranges3__45__cpo4swapE:
	.zero		1
.L_10:


//--------------------- .nv.constant0._ZN7cutlass13device_kernelINS_4gemm6kernel13GemmUniversalIN4cute5tupleIJiiiiEEENS1_10collective13CollectiveMmaINS1_35MainloopSm100TmaUmmaWarpSpecializedILi5ELi2ELi4ENS5_IJNS4_1CILi1EEESB_SB_EEEEENS5_IJNSA_ILi128EEENSA_ILi64EEENSA_ILi32EEEEEEaNS5_IJlSB_lEEEaSI_NS4_8TiledMMAINS4_8MMA_AtomIJNS4_15SM100_MMA_S8_SSIaaiLi128ELi64ELNS4_4UMMA5MajorE0ELSN_0ELNSM_8SaturateE0EEEEEENS4_6LayoutISC_NS5_IJNSA_ILi0EEESS_SS_EEEEENS5_IJNS4_10UnderscoreESV_SV_EEEEENS4_13SM90_TMA_LOADENS4_14ComposedLayoutINS4_7SwizzleILi1ELi4ELi3EEENS4_18smem_ptr_flag_bitsILi8EEENSR_INS5_IJNSA_ILi8EEESG_EEENS5_IJSG_SB_EEEEEEEvNS4_8identityESY_S18_vS19_EENS_8epilogue10collective18CollectiveEpilogueINS1B_23Sm100TmaWarpSpecializedILi1ELi1ELi64ELb0ELb0EEEJSH_NS5_IJNSR_ISE_SB_EENSR_ISF_SB_EEEEEaSI_aSI_NS1B_6fusion15FusionCallbacksIS1F_NS1J_17LinearCombinationIaiaiLNS_15FloatRoundStyleE2EEESH_S1I_JEEENS4_5SM1004TMEM4LOAD26SM100_TMEM_LOAD_32dp32b64xESY_NSZ_INS10_ILi2ELi4ELi3EEES13_NSR_INS5_IJS14_SF_EEENS5_IJSF_SB_EEEEEEENS4_39AutoVectorizingCopyWithAssumedAlignmentILi128EEENS4_14SM90_TMA_STOREES1X_S1Z_S1Z_EEEvvEEEEvNT_6ParamsE --------------------------
	.section	.nv.constant0._ZN7cutlass13device_kernelINS_4gemm6kernel13GemmUniversalIN4cute5tupleIJiiiiEEENS1_10collective13CollectiveMmaINS1_35MainloopSm100TmaUmmaWarpSpecializedILi5ELi2ELi4ENS5_IJNS4_1CILi1EEESB_SB_EEEEENS5_IJNSA_ILi128EEENSA_ILi64EEENSA_ILi32EEEEEEaNS5_IJlSB_lEEEaSI_NS4_8TiledMMAINS4_8MMA_AtomIJNS4_15SM100_MMA_S8_SSIaaiLi128ELi64ELNS4_4UMMA5MajorE0ELSN_0ELNSM_8SaturateE0EEEEEENS4_6LayoutISC_NS5_IJNSA_ILi0EEESS_SS_EEEEENS5_IJNS4_10UnderscoreESV_SV_EEEEENS4_13SM90_TMA_LOADENS4_14ComposedLayoutINS4_7SwizzleILi1ELi4ELi3EEENS4_18smem_ptr_flag_bitsILi8EEENSR_INS5_IJNSA_ILi8EEESG_EEENS5_IJSG_SB_EEEEEEEvNS4_8identityESY_S18_vS19_EENS_8epilogue10collective18CollectiveEpilogueINS1B_23Sm100TmaWarpSpecializedILi1ELi1ELi64ELb0ELb0EEEJSH_NS5_IJNSR_ISE_SB_EENSR_ISF_SB_EEEEEaSI_aSI_NS1B_6fusion15FusionCallbacksIS1F_NS1J_17LinearCombinationIaiaiLNS_15FloatRoundStyleE2EEESH_S1I_JEEENS4_5SM1004TMEM4LOAD26SM100_TMEM_LOAD_32dp32b64xESY_NSZ_INS10_ILi2ELi4ELi3EEES13_NSR_INS5_IJS14_SF_EEENS5_IJSF_SB_EEEEEEENS4_39AutoVectorizingCopyWithAssumedAlignmentILi128EEENS4_14SM90_TMA_STOREES1X_S1Z_S1Z_EEEvvEEEEvNT_6ParamsE,"a",@progbits
	.sectionflags	@""
	.align	4
.nv.constant0._ZN7cutlass13device_kernelINS_4gemm6kernel13GemmUniversalIN4cute5tupleIJiiiiEEENS1_10collective13CollectiveMmaINS1_35MainloopSm100TmaUmmaWarpSpecializedILi5ELi2ELi4ENS5_IJNS4_1CILi1EEESB_SB_EEEEENS5_IJNSA_ILi128EEENSA_ILi64EEENSA_ILi32EEEEEEaNS5_IJlSB_lEEEaSI_NS4_8TiledMMAINS4_8MMA_AtomIJNS4_15SM100_MMA_S8_SSIaaiLi128ELi64ELNS4_4UMMA5MajorE0ELSN_0ELNSM_8SaturateE0EEEEEENS4_6LayoutISC_NS5_IJNSA_ILi0EEESS_SS_EEEEENS5_IJNS4_10UnderscoreESV_SV_EEEEENS4_13SM90_TMA_LOADENS4_14ComposedLayoutINS4_7SwizzleILi1ELi4ELi3EEENS4_18smem_ptr_flag_bitsILi8EEENSR_INS5_IJNSA_ILi8EEESG_EEENS5_IJSG_SB_EEEEEEEvNS4_8identityESY_S18_vS19_EENS_8epilogue10collective18CollectiveEpilogueINS1B_23Sm100TmaWarpSpecializedILi1ELi1ELi64ELb0ELb0EEEJSH_NS5_IJNSR_ISE_SB_EENSR_ISF_SB_EEEEEaSI_aSI_NS1B_6fusion15FusionCallbacksIS1F_NS1J_17LinearCombinationIaiaiLNS_15FloatRoundStyleE2EEESH_S1I_JEEENS4_5SM1004TMEM4LOAD26SM100_TMEM_LOAD_32dp32b64xESY_NSZ_INS10_ILi2ELi4ELi3EEES13_NSR_INS5_IJS14_SF_EEENS5_IJSF_SB_EEEEEEENS4_39AutoVectorizingCopyWithAssumedAlignmentILi128EEENS4_14SM90_TMA_STOREES1X_S1Z_S1Z_EEEvvEEEEvNT_6ParamsE:
	.zero		2944


//--------------------- SYMBOLS --------------------------

	.type		.nv.reservedSmem.offset0,@object
	.size		.nv.reservedSmem.offset0,0x4
	.type		.nv.reservedSmem.cap,@object
	.size		.nv.reservedSmem.cap,0x4
	.type		__assertfail,@function
